//
// Generated by NVIDIA NVVM Compiler
//
// Compiler Build ID: CL-36424714
// Cuda compilation tools, release 13.0, V13.0.88
// Based on NVVM 20.0.0
//

.version 9.0
.target sm_100
.address_size 64

	// .globl	_ZN3cub18CUB_300001_SM_10006detail11EmptyKernelIvEEvv
.global .align 1 .b8 _ZN34_INTERNAL_a61355a1_4_k_cu__Z4testv4cuda3std3__45__cpo5beginE[1];
.global .align 1 .b8 _ZN34_INTERNAL_a61355a1_4_k_cu__Z4testv4cuda3std3__45__cpo3endE[1];
.global .align 1 .b8 _ZN34_INTERNAL_a61355a1_4_k_cu__Z4testv4cuda3std3__45__cpo6cbeginE[1];
.global .align 1 .b8 _ZN34_INTERNAL_a61355a1_4_k_cu__Z4testv4cuda3std3__45__cpo4cendE[1];
.global .align 1 .b8 _ZN34_INTERNAL_a61355a1_4_k_cu__Z4testv4cuda3std3__45__cpo6rbeginE[1];
.global .align 1 .b8 _ZN34_INTERNAL_a61355a1_4_k_cu__Z4testv4cuda3std3__45__cpo4rendE[1];
.global .align 1 .b8 _ZN34_INTERNAL_a61355a1_4_k_cu__Z4testv4cuda3std3__45__cpo7crbeginE[1];
.global .align 1 .b8 _ZN34_INTERNAL_a61355a1_4_k_cu__Z4testv4cuda3std3__45__cpo5crendE[1];
.global .align 1 .b8 _ZN34_INTERNAL_a61355a1_4_k_cu__Z4testv4cuda3std3__436_GLOBAL__N__a61355a1_4_k_cu__Z4testv6ignoreE[1];
.global .align 1 .b8 _ZN34_INTERNAL_a61355a1_4_k_cu__Z4testv4cuda3std3__419piecewise_constructE[1];
.global .align 1 .b8 _ZN34_INTERNAL_a61355a1_4_k_cu__Z4testv4cuda3std3__48in_placeE[1];
.global .align 1 .b8 _ZN34_INTERNAL_a61355a1_4_k_cu__Z4testv4cuda3std3__420unreachable_sentinelE[1];
.global .align 1 .b8 _ZN34_INTERNAL_a61355a1_4_k_cu__Z4testv4cuda3std3__47nulloptE[1];
.global .align 1 .b8 _ZN34_INTERNAL_a61355a1_4_k_cu__Z4testv4cuda3std3__48unexpectE[1];
.global .align 1 .b8 _ZN34_INTERNAL_a61355a1_4_k_cu__Z4testv4cuda3std6ranges3__45__cpo4swapE[1];
.global .align 1 .b8 _ZN34_INTERNAL_a61355a1_4_k_cu__Z4testv4cuda3std6ranges3__45__cpo9iter_moveE[1];
.global .align 1 .b8 _ZN34_INTERNAL_a61355a1_4_k_cu__Z4testv4cuda3std6ranges3__45__cpo5beginE[1];
.global .align 1 .b8 _ZN34_INTERNAL_a61355a1_4_k_cu__Z4testv4cuda3std6ranges3__45__cpo3endE[1];
.global .align 1 .b8 _ZN34_INTERNAL_a61355a1_4_k_cu__Z4testv4cuda3std6ranges3__45__cpo6cbeginE[1];
.global .align 1 .b8 _ZN34_INTERNAL_a61355a1_4_k_cu__Z4testv4cuda3std6ranges3__45__cpo4cendE[1];
.global .align 1 .b8 _ZN34_INTERNAL_a61355a1_4_k_cu__Z4testv4cuda3std6ranges3__45__cpo7advanceE[1];
.global .align 1 .b8 _ZN34_INTERNAL_a61355a1_4_k_cu__Z4testv4cuda3std6ranges3__45__cpo9iter_swapE[1];
.global .align 1 .b8 _ZN34_INTERNAL_a61355a1_4_k_cu__Z4testv4cuda3std6ranges3__45__cpo4nextE[1];
.global .align 1 .b8 _ZN34_INTERNAL_a61355a1_4_k_cu__Z4testv4cuda3std6ranges3__45__cpo4prevE[1];
.global .align 1 .b8 _ZN34_INTERNAL_a61355a1_4_k_cu__Z4testv4cuda3std6ranges3__45__cpo4dataE[1];
.global .align 1 .b8 _ZN34_INTERNAL_a61355a1_4_k_cu__Z4testv4cuda3std6ranges3__45__cpo5cdataE[1];
.global .align 1 .b8 _ZN34_INTERNAL_a61355a1_4_k_cu__Z4testv4cuda3std6ranges3__45__cpo4sizeE[1];
.global .align 1 .b8 _ZN34_INTERNAL_a61355a1_4_k_cu__Z4testv4cuda3std6ranges3__45__cpo5ssizeE[1];
.global .align 1 .b8 _ZN34_INTERNAL_a61355a1_4_k_cu__Z4testv4cuda3std6ranges3__45__cpo8distanceE[1];
.global .align 1 .b8 _ZN34_INTERNAL_a61355a1_4_k_cu__Z4testv6thrust24THRUST_300001_SM_1000_NS8cuda_cub3parE[1];
.global .align 1 .b8 _ZN34_INTERNAL_a61355a1_4_k_cu__Z4testv6thrust24THRUST_300001_SM_1000_NS8cuda_cub10par_nosyncE[1];
.global .align 1 .b8 _ZN34_INTERNAL_a61355a1_4_k_cu__Z4testv6thrust24THRUST_300001_SM_1000_NS6system6detail10sequential3seqE[1];
.global .align 1 .b8 _ZN34_INTERNAL_a61355a1_4_k_cu__Z4testv6thrust24THRUST_300001_SM_1000_NS6system3cpp3parE[1];
.global .align 1 .b8 _ZN34_INTERNAL_a61355a1_4_k_cu__Z4testv6thrust24THRUST_300001_SM_1000_NS12placeholders2_1E[1];
.global .align 1 .b8 _ZN34_INTERNAL_a61355a1_4_k_cu__Z4testv6thrust24THRUST_300001_SM_1000_NS12placeholders2_2E[1];
.global .align 1 .b8 _ZN34_INTERNAL_a61355a1_4_k_cu__Z4testv6thrust24THRUST_300001_SM_1000_NS12placeholders2_3E[1];
.global .align 1 .b8 _ZN34_INTERNAL_a61355a1_4_k_cu__Z4testv6thrust24THRUST_300001_SM_1000_NS12placeholders2_4E[1];
.global .align 1 .b8 _ZN34_INTERNAL_a61355a1_4_k_cu__Z4testv6thrust24THRUST_300001_SM_1000_NS12placeholders2_5E[1];
.global .align 1 .b8 _ZN34_INTERNAL_a61355a1_4_k_cu__Z4testv6thrust24THRUST_300001_SM_1000_NS12placeholders2_6E[1];
.global .align 1 .b8 _ZN34_INTERNAL_a61355a1_4_k_cu__Z4testv6thrust24THRUST_300001_SM_1000_NS12placeholders2_7E[1];
.global .align 1 .b8 _ZN34_INTERNAL_a61355a1_4_k_cu__Z4testv6thrust24THRUST_300001_SM_1000_NS12placeholders2_8E[1];
.global .align 1 .b8 _ZN34_INTERNAL_a61355a1_4_k_cu__Z4testv6thrust24THRUST_300001_SM_1000_NS12placeholders2_9E[1];
.global .align 1 .b8 _ZN34_INTERNAL_a61355a1_4_k_cu__Z4testv6thrust24THRUST_300001_SM_1000_NS12placeholders3_10E[1];
.global .align 1 .b8 _ZN34_INTERNAL_a61355a1_4_k_cu__Z4testv6thrust24THRUST_300001_SM_1000_NS3seqE[1];
.global .align 1 .b8 _ZN34_INTERNAL_a61355a1_4_k_cu__Z4testv6thrust24THRUST_300001_SM_1000_NS6deviceE[1];

.visible .entry _ZN3cub18CUB_300001_SM_10006detail11EmptyKernelIvEEvv()
{


	ret;

}
	// .globl	_ZN3cub18CUB_300001_SM_10006detail8for_each13static_kernelINS2_12policy_hub_t12policy_500_tElNS2_12op_wrapper_tIlN6thrust24THRUST_300001_SM_1000_NS6system6detail7generic6detail21binary_search_functorINS8_6detail15normal_iteratorINS8_10device_ptrIiEEEENSC_18binary_search_lessENSC_3lbfEEENS8_12zip_iteratorIN4cuda3std3__45tupleIJNSF_INS8_7pointerIiNS8_8cuda_cub5par_tENS8_11use_defaultESU_EEEENSF_INSR_IlST_SU_SU_EEEEEEEEEEEEEvT0_T1_
.visible .entry _ZN3cub18CUB_300001_SM_10006detail8for_each13static_kernelINS2_12policy_hub_t12policy_500_tElNS2_12op_wrapper_tIlN6thrust24THRUST_300001_SM_1000_NS6system6detail7generic6detail21binary_search_functorINS8_6detail15normal_iteratorINS8_10device_ptrIiEEEENSC_18binary_search_lessENSC_3lbfEEENS8_12zip_iteratorIN4cuda3std3__45tupleIJNSF_INS8_7pointerIiNS8_8cuda_cub5par_tENS8_11use_defaultESU_EEEENSF_INSR_IlST_SU_SU_EEEEEEEEEEEEEvT0_T1_(
	.param .u64 _ZN3cub18CUB_300001_SM_10006detail8for_each13static_kernelINS2_12policy_hub_t12policy_500_tElNS2_12op_wrapper_tIlN6thrust24THRUST_300001_SM_1000_NS6system6detail7generic6detail21binary_search_functorINS8_6detail15normal_iteratorINS8_10device_ptrIiEEEENSC_18binary_search_lessENSC_3lbfEEENS8_12zip_iteratorIN4cuda3std3__45tupleIJNSF_INS8_7pointerIiNS8_8cuda_cub5par_tENS8_11use_defaultESU_EEEENSF_INSR_IlST_SU_SU_EEEEEEEEEEEEEvT0_T1__param_0,
	.param .align 8 .b8 _ZN3cub18CUB_300001_SM_10006detail8for_each13static_kernelINS2_12policy_hub_t12policy_500_tElNS2_12op_wrapper_tIlN6thrust24THRUST_300001_SM_1000_NS6system6detail7generic6detail21binary_search_functorINS8_6detail15normal_iteratorINS8_10device_ptrIiEEEENSC_18binary_search_lessENSC_3lbfEEENS8_12zip_iteratorIN4cuda3std3__45tupleIJNSF_INS8_7pointerIiNS8_8cuda_cub5par_tENS8_11use_defaultESU_EEEENSF_INSR_IlST_SU_SU_EEEEEEEEEEEEEvT0_T1__param_1[40]
)
.maxntid 256
{
	.reg .pred 	%p<16>;
	.reg .b16 	%rs<9>;
	.reg .b32 	%r<24>;
	.reg .b64 	%rd<110>;

	ld.param.u64 	%rd37, [_ZN3cub18CUB_300001_SM_10006detail8for_each13static_kernelINS2_12policy_hub_t12policy_500_tElNS2_12op_wrapper_tIlN6thrust24THRUST_300001_SM_1000_NS6system6detail7generic6detail21binary_search_functorINS8_6detail15normal_iteratorINS8_10device_ptrIiEEEENSC_18binary_search_lessENSC_3lbfEEENS8_12zip_iteratorIN4cuda3std3__45tupleIJNSF_INS8_7pointerIiNS8_8cuda_cub5par_tENS8_11use_defaultESU_EEEENSF_INSR_IlST_SU_SU_EEEEEEEEEEEEEvT0_T1__param_1+24];
	ld.param.u64 	%rd36, [_ZN3cub18CUB_300001_SM_10006detail8for_each13static_kernelINS2_12policy_hub_t12policy_500_tElNS2_12op_wrapper_tIlN6thrust24THRUST_300001_SM_1000_NS6system6detail7generic6detail21binary_search_functorINS8_6detail15normal_iteratorINS8_10device_ptrIiEEEENSC_18binary_search_lessENSC_3lbfEEENS8_12zip_iteratorIN4cuda3std3__45tupleIJNSF_INS8_7pointerIiNS8_8cuda_cub5par_tENS8_11use_defaultESU_EEEENSF_INSR_IlST_SU_SU_EEEEEEEEEEEEEvT0_T1__param_1+16];
	ld.param.u64 	%rd35, [_ZN3cub18CUB_300001_SM_10006detail8for_each13static_kernelINS2_12policy_hub_t12policy_500_tElNS2_12op_wrapper_tIlN6thrust24THRUST_300001_SM_1000_NS6system6detail7generic6detail21binary_search_functorINS8_6detail15normal_iteratorINS8_10device_ptrIiEEEENSC_18binary_search_lessENSC_3lbfEEENS8_12zip_iteratorIN4cuda3std3__45tupleIJNSF_INS8_7pointerIiNS8_8cuda_cub5par_tENS8_11use_defaultESU_EEEENSF_INSR_IlST_SU_SU_EEEEEEEEEEEEEvT0_T1__param_1+8];
	ld.param.u64 	%rd34, [_ZN3cub18CUB_300001_SM_10006detail8for_each13static_kernelINS2_12policy_hub_t12policy_500_tElNS2_12op_wrapper_tIlN6thrust24THRUST_300001_SM_1000_NS6system6detail7generic6detail21binary_search_functorINS8_6detail15normal_iteratorINS8_10device_ptrIiEEEENSC_18binary_search_lessENSC_3lbfEEENS8_12zip_iteratorIN4cuda3std3__45tupleIJNSF_INS8_7pointerIiNS8_8cuda_cub5par_tENS8_11use_defaultESU_EEEENSF_INSR_IlST_SU_SU_EEEEEEEEEEEEEvT0_T1__param_1];
	ld.param.u64 	%rd38, [_ZN3cub18CUB_300001_SM_10006detail8for_each13static_kernelINS2_12policy_hub_t12policy_500_tElNS2_12op_wrapper_tIlN6thrust24THRUST_300001_SM_1000_NS6system6detail7generic6detail21binary_search_functorINS8_6detail15normal_iteratorINS8_10device_ptrIiEEEENSC_18binary_search_lessENSC_3lbfEEENS8_12zip_iteratorIN4cuda3std3__45tupleIJNSF_INS8_7pointerIiNS8_8cuda_cub5par_tENS8_11use_defaultESU_EEEENSF_INSR_IlST_SU_SU_EEEEEEEEEEEEEvT0_T1__param_0];
	mov.u32 	%r17, %ctaid.x;
	mul.wide.u32 	%rd1, %r17, 512;
	sub.s64 	%rd2, %rd38, %rd1;
	setp.lt.s64 	%p1, %rd2, 512;
	@%p1 bra 	$L__BB1_8;
	cvta.to.global.u64 	%rd4, %rd35;
	cvta.to.global.u64 	%rd5, %rd36;
	mov.u32 	%r1, %tid.x;
	sub.s64 	%rd73, %rd37, %rd36;
	shr.s64 	%rd105, %rd73, 2;
	setp.lt.s64 	%p11, %rd105, 1;
	@%p11 bra 	$L__BB1_7;
	cvta.to.global.u64 	%rd80, %rd34;
	cvt.u64.u32 	%rd81, %r1;
	add.s64 	%rd82, %rd1, %rd81;
	shl.b64 	%rd83, %rd82, 2;
	add.s64 	%rd7, %rd80, %rd83;
	shl.b64 	%rd84, %rd82, 3;
	add.s64 	%rd8, %rd4, %rd84;
	ld.global.u32 	%r2, [%rd7];
	mov.b64 	%rd102, 0;
	mov.u64 	%rd103, %rd105;
$L__BB1_3:
	sub.s64 	%rd85, %rd103, %rd102;
	shr.u64 	%rd86, %rd85, 63;
	add.s64 	%rd87, %rd85, %rd86;
	shr.s64 	%rd88, %rd87, 1;
	add.s64 	%rd89, %rd88, %rd102;
	shl.b64 	%rd90, %rd89, 2;
	add.s64 	%rd91, %rd5, %rd90;
	ld.global.u32 	%r22, [%rd91];
	setp.lt.s32 	%p12, %r22, %r2;
	add.s64 	%rd92, %rd89, 1;
	selp.b64 	%rd103, %rd103, %rd89, %p12;
	selp.b64 	%rd102, %rd92, %rd102, %p12;
	setp.lt.s64 	%p13, %rd102, %rd103;
	@%p13 bra 	$L__BB1_3;
	st.global.u64 	[%rd8], %rd102;
	ld.global.u32 	%r3, [%rd7+1024];
	mov.b64 	%rd104, 0;
$L__BB1_5:
	sub.s64 	%rd94, %rd105, %rd104;
	shr.u64 	%rd95, %rd94, 63;
	add.s64 	%rd96, %rd94, %rd95;
	shr.s64 	%rd97, %rd96, 1;
	add.s64 	%rd98, %rd97, %rd104;
	shl.b64 	%rd99, %rd98, 2;
	add.s64 	%rd100, %rd5, %rd99;
	ld.global.u32 	%r23, [%rd100];
	setp.lt.s32 	%p14, %r23, %r3;
	add.s64 	%rd101, %rd98, 1;
	selp.b64 	%rd105, %rd105, %rd98, %p14;
	selp.b64 	%rd104, %rd101, %rd104, %p14;
	setp.lt.s64 	%p15, %rd104, %rd105;
	@%p15 bra 	$L__BB1_5;
	st.global.u64 	[%rd8+2048], %rd104;
	bra.uni 	$L__BB1_21;
$L__BB1_7:
	cvt.u64.u32 	%rd74, %r1;
	add.s64 	%rd75, %rd1, %rd74;
	shl.b64 	%rd76, %rd75, 3;
	add.s64 	%rd77, %rd4, %rd76;
	mov.b64 	%rd78, 0;
	st.global.u64 	[%rd77], %rd78;
	st.global.u64 	[%rd77+2048], %rd78;
	bra.uni 	$L__BB1_21;
$L__BB1_8:
	cvta.to.global.u64 	%rd17, %rd34;
	cvta.to.global.u64 	%rd18, %rd35;
	cvta.to.global.u64 	%rd19, %rd36;
	mov.u32 	%r4, %tid.x;
	cvt.s64.s32 	%rd20, %rd2;
	sub.s64 	%rd39, %rd37, %rd36;
	shr.s64 	%rd109, %rd39, 2;
	setp.lt.s64 	%p2, %rd109, 1;
	@%p2 bra 	$L__BB1_17;
	cvt.u64.u32 	%rd22, %r4;
	setp.le.s64 	%p5, %rd20, %rd22;
	@%p5 bra 	$L__BB1_13;
	add.s64 	%rd47, %rd1, %rd22;
	shl.b64 	%rd48, %rd47, 2;
	add.s64 	%rd49, %rd17, %rd48;
	shl.b64 	%rd50, %rd47, 3;
	add.s64 	%rd23, %rd18, %rd50;
	ld.global.u32 	%r5, [%rd49];
	mov.b64 	%rd106, 0;
	mov.u64 	%rd107, %rd109;
$L__BB1_11:
	sub.s64 	%rd51, %rd107, %rd106;
	shr.u64 	%rd52, %rd51, 63;
	add.s64 	%rd53, %rd51, %rd52;
	shr.s64 	%rd54, %rd53, 1;
	add.s64 	%rd55, %rd54, %rd106;
	shl.b64 	%rd56, %rd55, 2;
	add.s64 	%rd57, %rd19, %rd56;
	ld.global.u32 	%r19, [%rd57];
	setp.lt.s32 	%p6, %r19, %r5;
	add.s64 	%rd58, %rd55, 1;
	selp.b64 	%rd107, %rd107, %rd55, %p6;
	selp.b64 	%rd106, %rd58, %rd106, %p6;
	setp.lt.s64 	%p7, %rd106, %rd107;
	@%p7 bra 	$L__BB1_11;
	st.global.u64 	[%rd23], %rd106;
$L__BB1_13:
	add.s32 	%r20, %r4, 256;
	cvt.u64.u32 	%rd59, %r20;
	setp.le.s64 	%p8, %rd20, %rd59;
	@%p8 bra 	$L__BB1_21;
	add.s64 	%rd61, %rd1, %rd22;
	shl.b64 	%rd62, %rd61, 2;
	add.s64 	%rd63, %rd17, %rd62;
	shl.b64 	%rd64, %rd61, 3;
	add.s64 	%rd28, %rd18, %rd64;
	ld.global.u32 	%r6, [%rd63+1024];
	mov.b64 	%rd108, 0;
$L__BB1_15:
	sub.s64 	%rd65, %rd109, %rd108;
	shr.u64 	%rd66, %rd65, 63;
	add.s64 	%rd67, %rd65, %rd66;
	shr.s64 	%rd68, %rd67, 1;
	add.s64 	%rd69, %rd68, %rd108;
	shl.b64 	%rd70, %rd69, 2;
	add.s64 	%rd71, %rd19, %rd70;
	ld.global.u32 	%r21, [%rd71];
	setp.lt.s32 	%p9, %r21, %r6;
	add.s64 	%rd72, %rd69, 1;
	selp.b64 	%rd109, %rd109, %rd69, %p9;
	selp.b64 	%rd108, %rd72, %rd108, %p9;
	setp.lt.s64 	%p10, %rd108, %rd109;
	@%p10 bra 	$L__BB1_15;
	st.global.u64 	[%rd28+2048], %rd108;
	bra.uni 	$L__BB1_21;
$L__BB1_17:
	cvt.u64.u32 	%rd40, %r4;
	setp.le.s64 	%p3, %rd20, %rd40;
	add.s64 	%rd41, %rd1, %rd40;
	shl.b64 	%rd42, %rd41, 3;
	add.s64 	%rd33, %rd18, %rd42;
	@%p3 bra 	$L__BB1_19;
	mov.b64 	%rd43, 0;
	st.global.u64 	[%rd33], %rd43;
$L__BB1_19:
	add.s32 	%r18, %r4, 256;
	cvt.u64.u32 	%rd44, %r18;
	setp.le.s64 	%p4, %rd20, %rd44;
	@%p4 bra 	$L__BB1_21;
	mov.b64 	%rd45, 0;
	st.global.u64 	[%rd33+2048], %rd45;
$L__BB1_21:
	ret;

}
	// .globl	_ZN3cub18CUB_300001_SM_10006detail8for_each13static_kernelINS2_12policy_hub_t12policy_500_tElNS2_12op_wrapper_tIlN6thrust24THRUST_300001_SM_1000_NS6system6detail7generic6detail21binary_search_functorINS8_6detail15normal_iteratorINS8_10device_ptrIiEEEENSC_18binary_search_lessENSC_3ubfEEENS8_12zip_iteratorIN4cuda3std3__45tupleIJNSF_INS8_7pointerIiNS8_8cuda_cub5par_tENS8_11use_defaultESU_EEEENSF_INSR_IlST_SU_SU_EEEEEEEEEEEEEvT0_T1_
.visible .entry _ZN3cub18CUB_300001_SM_10006detail8for_each13static_kernelINS2_12policy_hub_t12policy_500_tElNS2_12op_wrapper_tIlN6thrust24THRUST_300001_SM_1000_NS6system6detail7generic6detail21binary_search_functorINS8_6detail15normal_iteratorINS8_10device_ptrIiEEEENSC_18binary_search_lessENSC_3ubfEEENS8_12zip_iteratorIN4cuda3std3__45tupleIJNSF_INS8_7pointerIiNS8_8cuda_cub5par_tENS8_11use_defaultESU_EEEENSF_INSR_IlST_SU_SU_EEEEEEEEEEEEEvT0_T1_(
	.param .u64 _ZN3cub18CUB_300001_SM_10006detail8for_each13static_kernelINS2_12policy_hub_t12policy_500_tElNS2_12op_wrapper_tIlN6thrust24THRUST_300001_SM_1000_NS6system6detail7generic6detail21binary_search_functorINS8_6detail15normal_iteratorINS8_10device_ptrIiEEEENSC_18binary_search_lessENSC_3ubfEEENS8_12zip_iteratorIN4cuda3std3__45tupleIJNSF_INS8_7pointerIiNS8_8cuda_cub5par_tENS8_11use_defaultESU_EEEENSF_INSR_IlST_SU_SU_EEEEEEEEEEEEEvT0_T1__param_0,
	.param .align 8 .b8 _ZN3cub18CUB_300001_SM_10006detail8for_each13static_kernelINS2_12policy_hub_t12policy_500_tElNS2_12op_wrapper_tIlN6thrust24THRUST_300001_SM_1000_NS6system6detail7generic6detail21binary_search_functorINS8_6detail15normal_iteratorINS8_10device_ptrIiEEEENSC_18binary_search_lessENSC_3ubfEEENS8_12zip_iteratorIN4cuda3std3__45tupleIJNSF_INS8_7pointerIiNS8_8cuda_cub5par_tENS8_11use_defaultESU_EEEENSF_INSR_IlST_SU_SU_EEEEEEEEEEEEEvT0_T1__param_1[40]
)
.maxntid 256
{
	.reg .pred 	%p<16>;
	.reg .b16 	%rs<9>;
	.reg .b32 	%r<24>;
	.reg .b64 	%rd<110>;

	ld.param.u64 	%rd37, [_ZN3cub18CUB_300001_SM_10006detail8for_each13static_kernelINS2_12policy_hub_t12policy_500_tElNS2_12op_wrapper_tIlN6thrust24THRUST_300001_SM_1000_NS6system6detail7generic6detail21binary_search_functorINS8_6detail15normal_iteratorINS8_10device_ptrIiEEEENSC_18binary_search_lessENSC_3ubfEEENS8_12zip_iteratorIN4cuda3std3__45tupleIJNSF_INS8_7pointerIiNS8_8cuda_cub5par_tENS8_11use_defaultESU_EEEENSF_INSR_IlST_SU_SU_EEEEEEEEEEEEEvT0_T1__param_1+24];
	ld.param.u64 	%rd36, [_ZN3cub18CUB_300001_SM_10006detail8for_each13static_kernelINS2_12policy_hub_t12policy_500_tElNS2_12op_wrapper_tIlN6thrust24THRUST_300001_SM_1000_NS6system6detail7generic6detail21binary_search_functorINS8_6detail15normal_iteratorINS8_10device_ptrIiEEEENSC_18binary_search_lessENSC_3ubfEEENS8_12zip_iteratorIN4cuda3std3__45tupleIJNSF_INS8_7pointerIiNS8_8cuda_cub5par_tENS8_11use_defaultESU_EEEENSF_INSR_IlST_SU_SU_EEEEEEEEEEEEEvT0_T1__param_1+16];
	ld.param.u64 	%rd35, [_ZN3cub18CUB_300001_SM_10006detail8for_each13static_kernelINS2_12policy_hub_t12policy_500_tElNS2_12op_wrapper_tIlN6thrust24THRUST_300001_SM_1000_NS6system6detail7generic6detail21binary_search_functorINS8_6detail15normal_iteratorINS8_10device_ptrIiEEEENSC_18binary_search_lessENSC_3ubfEEENS8_12zip_iteratorIN4cuda3std3__45tupleIJNSF_INS8_7pointerIiNS8_8cuda_cub5par_tENS8_11use_defaultESU_EEEENSF_INSR_IlST_SU_SU_EEEEEEEEEEEEEvT0_T1__param_1+8];
	ld.param.u64 	%rd34, [_ZN3cub18CUB_300001_SM_10006detail8for_each13static_kernelINS2_12policy_hub_t12policy_500_tElNS2_12op_wrapper_tIlN6thrust24THRUST_300001_SM_1000_NS6system6detail7generic6detail21binary_search_functorINS8_6detail15normal_iteratorINS8_10device_ptrIiEEEENSC_18binary_search_lessENSC_3ubfEEENS8_12zip_iteratorIN4cuda3std3__45tupleIJNSF_INS8_7pointerIiNS8_8cuda_cub5par_tENS8_11use_defaultESU_EEEENSF_INSR_IlST_SU_SU_EEEEEEEEEEEEEvT0_T1__param_1];
	ld.param.u64 	%rd38, [_ZN3cub18CUB_300001_SM_10006detail8for_each13static_kernelINS2_12policy_hub_t12policy_500_tElNS2_12op_wrapper_tIlN6thrust24THRUST_300001_SM_1000_NS6system6detail7generic6detail21binary_search_functorINS8_6detail15normal_iteratorINS8_10device_ptrIiEEEENSC_18binary_search_lessENSC_3ubfEEENS8_12zip_iteratorIN4cuda3std3__45tupleIJNSF_INS8_7pointerIiNS8_8cuda_cub5par_tENS8_11use_defaultESU_EEEENSF_INSR_IlST_SU_SU_EEEEEEEEEEEEEvT0_T1__param_0];
	mov.u32 	%r17, %ctaid.x;
	mul.wide.u32 	%rd1, %r17, 512;
	sub.s64 	%rd2, %rd38, %rd1;
	setp.lt.s64 	%p1, %rd2, 512;
	@%p1 bra 	$L__BB2_8;
	cvta.to.global.u64 	%rd4, %rd35;
	cvta.to.global.u64 	%rd5, %rd36;
	mov.u32 	%r1, %tid.x;
	sub.s64 	%rd73, %rd37, %rd36;
	shr.s64 	%rd105, %rd73, 2;
	setp.lt.s64 	%p11, %rd105, 1;
	@%p11 bra 	$L__BB2_7;
	cvta.to.global.u64 	%rd80, %rd34;
	cvt.u64.u32 	%rd81, %r1;
	add.s64 	%rd82, %rd1, %rd81;
	shl.b64 	%rd83, %rd82, 2;
	add.s64 	%rd7, %rd80, %rd83;
	shl.b64 	%rd84, %rd82, 3;
	add.s64 	%rd8, %rd4, %rd84;
	ld.global.u32 	%r2, [%rd7];
	mov.b64 	%rd102, 0;
	mov.u64 	%rd103, %rd105;
$L__BB2_3:
	sub.s64 	%rd85, %rd103, %rd102;
	shr.u64 	%rd86, %rd85, 63;
	add.s64 	%rd87, %rd85, %rd86;
	shr.s64 	%rd88, %rd87, 1;
	add.s64 	%rd89, %rd88, %rd102;
	shl.b64 	%rd90, %rd89, 2;
	add.s64 	%rd91, %rd5, %rd90;
	ld.global.u32 	%r22, [%rd91];
	setp.lt.s32 	%p12, %r2, %r22;
	add.s64 	%rd92, %rd89, 1;
	selp.b64 	%rd103, %rd89, %rd103, %p12;
	selp.b64 	%rd102, %rd102, %rd92, %p12;
	setp.lt.s64 	%p13, %rd102, %rd103;
	@%p13 bra 	$L__BB2_3;
	st.global.u64 	[%rd8], %rd102;
	ld.global.u32 	%r3, [%rd7+1024];
	mov.b64 	%rd104, 0;
$L__BB2_5:
	sub.s64 	%rd94, %rd105, %rd104;
	shr.u64 	%rd95, %rd94, 63;
	add.s64 	%rd96, %rd94, %rd95;
	shr.s64 	%rd97, %rd96, 1;
	add.s64 	%rd98, %rd97, %rd104;
	shl.b64 	%rd99, %rd98, 2;
	add.s64 	%rd100, %rd5, %rd99;
	ld.global.u32 	%r23, [%rd100];
	setp.lt.s32 	%p14, %r3, %r23;
	add.s64 	%rd101, %rd98, 1;
	selp.b64 	%rd105, %rd98, %rd105, %p14;
	selp.b64 	%rd104, %rd104, %rd101, %p14;
	setp.lt.s64 	%p15, %rd104, %rd105;
	@%p15 bra 	$L__BB2_5;
	st.global.u64 	[%rd8+2048], %rd104;
	bra.uni 	$L__BB2_21;
$L__BB2_7:
	cvt.u64.u32 	%rd74, %r1;
	add.s64 	%rd75, %rd1, %rd74;
	shl.b64 	%rd76, %rd75, 3;
	add.s64 	%rd77, %rd4, %rd76;
	mov.b64 	%rd78, 0;
	st.global.u64 	[%rd77], %rd78;
	st.global.u64 	[%rd77+2048], %rd78;
	bra.uni 	$L__BB2_21;
$L__BB2_8:
	cvta.to.global.u64 	%rd17, %rd34;
	cvta.to.global.u64 	%rd18, %rd35;
	cvta.to.global.u64 	%rd19, %rd36;
	mov.u32 	%r4, %tid.x;
	cvt.s64.s32 	%rd20, %rd2;
	sub.s64 	%rd39, %rd37, %rd36;
	shr.s64 	%rd109, %rd39, 2;
	setp.lt.s64 	%p2, %rd109, 1;
	@%p2 bra 	$L__BB2_17;
	cvt.u64.u32 	%rd22, %r4;
	setp.le.s64 	%p5, %rd20, %rd22;
	@%p5 bra 	$L__BB2_13;
	add.s64 	%rd47, %rd1, %rd22;
	shl.b64 	%rd48, %rd47, 2;
	add.s64 	%rd49, %rd17, %rd48;
	shl.b64 	%rd50, %rd47, 3;
	add.s64 	%rd23, %rd18, %rd50;
	ld.global.u32 	%r5, [%rd49];
	mov.b64 	%rd106, 0;
	mov.u64 	%rd107, %rd109;
$L__BB2_11:
	sub.s64 	%rd51, %rd107, %rd106;
	shr.u64 	%rd52, %rd51, 63;
	add.s64 	%rd53, %rd51, %rd52;
	shr.s64 	%rd54, %rd53, 1;
	add.s64 	%rd55, %rd54, %rd106;
	shl.b64 	%rd56, %rd55, 2;
	add.s64 	%rd57, %rd19, %rd56;
	ld.global.u32 	%r19, [%rd57];
	setp.lt.s32 	%p6, %r5, %r19;
	add.s64 	%rd58, %rd55, 1;
	selp.b64 	%rd107, %rd55, %rd107, %p6;
	selp.b64 	%rd106, %rd106, %rd58, %p6;
	setp.lt.s64 	%p7, %rd106, %rd107;
	@%p7 bra 	$L__BB2_11;
	st.global.u64 	[%rd23], %rd106;
$L__BB2_13:
	add.s32 	%r20, %r4, 256;
	cvt.u64.u32 	%rd59, %r20;
	setp.le.s64 	%p8, %rd20, %rd59;
	@%p8 bra 	$L__BB2_21;
	add.s64 	%rd61, %rd1, %rd22;
	shl.b64 	%rd62, %rd61, 2;
	add.s64 	%rd63, %rd17, %rd62;
	shl.b64 	%rd64, %rd61, 3;
	add.s64 	%rd28, %rd18, %rd64;
	ld.global.u32 	%r6, [%rd63+1024];
	mov.b64 	%rd108, 0;
$L__BB2_15:
	sub.s64 	%rd65, %rd109, %rd108;
	shr.u64 	%rd66, %rd65, 63;
	add.s64 	%rd67, %rd65, %rd66;
	shr.s64 	%rd68, %rd67, 1;
	add.s64 	%rd69, %rd68, %rd108;
	shl.b64 	%rd70, %rd69, 2;
	add.s64 	%rd71, %rd19, %rd70;
	ld.global.u32 	%r21, [%rd71];
	setp.lt.s32 	%p9, %r6, %r21;
	add.s64 	%rd72, %rd69, 1;
	selp.b64 	%rd109, %rd69, %rd109, %p9;
	selp.b64 	%rd108, %rd108, %rd72, %p9;
	setp.lt.s64 	%p10, %rd108, %rd109;
	@%p10 bra 	$L__BB2_15;
	st.global.u64 	[%rd28+2048], %rd108;
	bra.uni 	$L__BB2_21;
$L__BB2_17:
	cvt.u64.u32 	%rd40, %r4;
	setp.le.s64 	%p3, %rd20, %rd40;
	add.s64 	%rd41, %rd1, %rd40;
	shl.b64 	%rd42, %rd41, 3;
	add.s64 	%rd33, %rd18, %rd42;
	@%p3 bra 	$L__BB2_19;
	mov.b64 	%rd43, 0;
	st.global.u64 	[%rd33], %rd43;
$L__BB2_19:
	add.s32 	%r18, %r4, 256;
	cvt.u64.u32 	%rd44, %r18;
	setp.le.s64 	%p4, %rd20, %rd44;
	@%p4 bra 	$L__BB2_21;
	mov.b64 	%rd45, 0;
	st.global.u64 	[%rd33+2048], %rd45;
$L__BB2_21:
	ret;

}
	// .globl	_ZN3cub18CUB_300001_SM_10006detail8for_each13static_kernelINS2_12policy_hub_t12policy_500_tElNS2_12op_wrapper_tIlN6thrust24THRUST_300001_SM_1000_NS6system6detail7generic6detail21binary_search_functorINS8_6detail15normal_iteratorINS8_10device_ptrIiEEEENSC_18binary_search_lessENSC_3lbfEEENS8_12zip_iteratorIN4cuda3std3__45tupleIJNSF_INS8_7pointerIiNS8_8cuda_cub3tagENS8_11use_defaultESU_EEEENSF_INSR_IlST_SU_SU_EEEEEEEEEEEEEvT0_T1_
.visible .entry _ZN3cub18CUB_300001_SM_10006detail8for_each13static_kernelINS2_12policy_hub_t12policy_500_tElNS2_12op_wrapper_tIlN6thrust24THRUST_300001_SM_1000_NS6system6detail7generic6detail21binary_search_functorINS8_6detail15normal_iteratorINS8_10device_ptrIiEEEENSC_18binary_search_lessENSC_3lbfEEENS8_12zip_iteratorIN4cuda3std3__45tupleIJNSF_INS8_7pointerIiNS8_8cuda_cub3tagENS8_11use_defaultESU_EEEENSF_INSR_IlST_SU_SU_EEEEEEEEEEEEEvT0_T1_(
	.param .u64 _ZN3cub18CUB_300001_SM_10006detail8for_each13static_kernelINS2_12policy_hub_t12policy_500_tElNS2_12op_wrapper_tIlN6thrust24THRUST_300001_SM_1000_NS6system6detail7generic6detail21binary_search_functorINS8_6detail15normal_iteratorINS8_10device_ptrIiEEEENSC_18binary_search_lessENSC_3lbfEEENS8_12zip_iteratorIN4cuda3std3__45tupleIJNSF_INS8_7pointerIiNS8_8cuda_cub3tagENS8_11use_defaultESU_EEEENSF_INSR_IlST_SU_SU_EEEEEEEEEEEEEvT0_T1__param_0,
	.param .align 8 .b8 _ZN3cub18CUB_300001_SM_10006detail8for_each13static_kernelINS2_12policy_hub_t12policy_500_tElNS2_12op_wrapper_tIlN6thrust24THRUST_300001_SM_1000_NS6system6detail7generic6detail21binary_search_functorINS8_6detail15normal_iteratorINS8_10device_ptrIiEEEENSC_18binary_search_lessENSC_3lbfEEENS8_12zip_iteratorIN4cuda3std3__45tupleIJNSF_INS8_7pointerIiNS8_8cuda_cub3tagENS8_11use_defaultESU_EEEENSF_INSR_IlST_SU_SU_EEEEEEEEEEEEEvT0_T1__param_1[40]
)
.maxntid 256
{
	.reg .pred 	%p<16>;
	.reg .b16 	%rs<9>;
	.reg .b32 	%r<24>;
	.reg .b64 	%rd<110>;

	ld.param.u64 	%rd37, [_ZN3cub18CUB_300001_SM_10006detail8for_each13static_kernelINS2_12policy_hub_t12policy_500_tElNS2_12op_wrapper_tIlN6thrust24THRUST_300001_SM_1000_NS6system6detail7generic6detail21binary_search_functorINS8_6detail15normal_iteratorINS8_10device_ptrIiEEEENSC_18binary_search_lessENSC_3lbfEEENS8_12zip_iteratorIN4cuda3std3__45tupleIJNSF_INS8_7pointerIiNS8_8cuda_cub3tagENS8_11use_defaultESU_EEEENSF_INSR_IlST_SU_SU_EEEEEEEEEEEEEvT0_T1__param_1+24];
	ld.param.u64 	%rd36, [_ZN3cub18CUB_300001_SM_10006detail8for_each13static_kernelINS2_12policy_hub_t12policy_500_tElNS2_12op_wrapper_tIlN6thrust24THRUST_300001_SM_1000_NS6system6detail7generic6detail21binary_search_functorINS8_6detail15normal_iteratorINS8_10device_ptrIiEEEENSC_18binary_search_lessENSC_3lbfEEENS8_12zip_iteratorIN4cuda3std3__45tupleIJNSF_INS8_7pointerIiNS8_8cuda_cub3tagENS8_11use_defaultESU_EEEENSF_INSR_IlST_SU_SU_EEEEEEEEEEEEEvT0_T1__param_1+16];
	ld.param.u64 	%rd35, [_ZN3cub18CUB_300001_SM_10006detail8for_each13static_kernelINS2_12policy_hub_t12policy_500_tElNS2_12op_wrapper_tIlN6thrust24THRUST_300001_SM_1000_NS6system6detail7generic6detail21binary_search_functorINS8_6detail15normal_iteratorINS8_10device_ptrIiEEEENSC_18binary_search_lessENSC_3lbfEEENS8_12zip_iteratorIN4cuda3std3__45tupleIJNSF_INS8_7pointerIiNS8_8cuda_cub3tagENS8_11use_defaultESU_EEEENSF_INSR_IlST_SU_SU_EEEEEEEEEEEEEvT0_T1__param_1+8];
	ld.param.u64 	%rd34, [_ZN3cub18CUB_300001_SM_10006detail8for_each13static_kernelINS2_12policy_hub_t12policy_500_tElNS2_12op_wrapper_tIlN6thrust24THRUST_300001_SM_1000_NS6system6detail7generic6detail21binary_search_functorINS8_6detail15normal_iteratorINS8_10device_ptrIiEEEENSC_18binary_search_lessENSC_3lbfEEENS8_12zip_iteratorIN4cuda3std3__45tupleIJNSF_INS8_7pointerIiNS8_8cuda_cub3tagENS8_11use_defaultESU_EEEENSF_INSR_IlST_SU_SU_EEEEEEEEEEEEEvT0_T1__param_1];
	ld.param.u64 	%rd38, [_ZN3cub18CUB_300001_SM_10006detail8for_each13static_kernelINS2_12policy_hub_t12policy_500_tElNS2_12op_wrapper_tIlN6thrust24THRUST_300001_SM_1000_NS6system6detail7generic6detail21binary_search_functorINS8_6detail15normal_iteratorINS8_10device_ptrIiEEEENSC_18binary_search_lessENSC_3lbfEEENS8_12zip_iteratorIN4cuda3std3__45tupleIJNSF_INS8_7pointerIiNS8_8cuda_cub3tagENS8_11use_defaultESU_EEEENSF_INSR_IlST_SU_SU_EEEEEEEEEEEEEvT0_T1__param_0];
	mov.u32 	%r17, %ctaid.x;
	mul.wide.u32 	%rd1, %r17, 512;
	sub.s64 	%rd2, %rd38, %rd1;
	setp.lt.s64 	%p1, %rd2, 512;
	@%p1 bra 	$L__BB3_8;
	cvta.to.global.u64 	%rd4, %rd35;
	cvta.to.global.u64 	%rd5, %rd36;
	mov.u32 	%r1, %tid.x;
	sub.s64 	%rd73, %rd37, %rd36;
	shr.s64 	%rd105, %rd73, 2;
	setp.lt.s64 	%p11, %rd105, 1;
	@%p11 bra 	$L__BB3_7;
	cvta.to.global.u64 	%rd80, %rd34;
	cvt.u64.u32 	%rd81, %r1;
	add.s64 	%rd82, %rd1, %rd81;
	shl.b64 	%rd83, %rd82, 2;
	add.s64 	%rd7, %rd80, %rd83;
	shl.b64 	%rd84, %rd82, 3;
	add.s64 	%rd8, %rd4, %rd84;
	ld.global.u32 	%r2, [%rd7];
	mov.b64 	%rd102, 0;
	mov.u64 	%rd103, %rd105;
$L__BB3_3:
	sub.s64 	%rd85, %rd103, %rd102;
	shr.u64 	%rd86, %rd85, 63;
	add.s64 	%rd87, %rd85, %rd86;
	shr.s64 	%rd88, %rd87, 1;
	add.s64 	%rd89, %rd88, %rd102;
	shl.b64 	%rd90, %rd89, 2;
	add.s64 	%rd91, %rd5, %rd90;
	ld.global.u32 	%r22, [%rd91];
	setp.lt.s32 	%p12, %r22, %r2;
	add.s64 	%rd92, %rd89, 1;
	selp.b64 	%rd103, %rd103, %rd89, %p12;
	selp.b64 	%rd102, %rd92, %rd102, %p12;
	setp.lt.s64 	%p13, %rd102, %rd103;
	@%p13 bra 	$L__BB3_3;
	st.global.u64 	[%rd8], %rd102;
	ld.global.u32 	%r3, [%rd7+1024];
	mov.b64 	%rd104, 0;
$L__BB3_5:
	sub.s64 	%rd94, %rd105, %rd104;
	shr.u64 	%rd95, %rd94, 63;
	add.s64 	%rd96, %rd94, %rd95;
	shr.s64 	%rd97, %rd96, 1;
	add.s64 	%rd98, %rd97, %rd104;
	shl.b64 	%rd99, %rd98, 2;
	add.s64 	%rd100, %rd5, %rd99;
	ld.global.u32 	%r23, [%rd100];
	setp.lt.s32 	%p14, %r23, %r3;
	add.s64 	%rd101, %rd98, 1;
	selp.b64 	%rd105, %rd105, %rd98, %p14;
	selp.b64 	%rd104, %rd101, %rd104, %p14;
	setp.lt.s64 	%p15, %rd104, %rd105;
	@%p15 bra 	$L__BB3_5;
	st.global.u64 	[%rd8+2048], %rd104;
	bra.uni 	$L__BB3_21;
$L__BB3_7:
	cvt.u64.u32 	%rd74, %r1;
	add.s64 	%rd75, %rd1, %rd74;
	shl.b64 	%rd76, %rd75, 3;
	add.s64 	%rd77, %rd4, %rd76;
	mov.b64 	%rd78, 0;
	st.global.u64 	[%rd77], %rd78;
	st.global.u64 	[%rd77+2048], %rd78;
	bra.uni 	$L__BB3_21;
$L__BB3_8:
	cvta.to.global.u64 	%rd17, %rd34;
	cvta.to.global.u64 	%rd18, %rd35;
	cvta.to.global.u64 	%rd19, %rd36;
	mov.u32 	%r4, %tid.x;
	cvt.s64.s32 	%rd20, %rd2;
	sub.s64 	%rd39, %rd37, %rd36;
	shr.s64 	%rd109, %rd39, 2;
	setp.lt.s64 	%p2, %rd109, 1;
	@%p2 bra 	$L__BB3_17;
	cvt.u64.u32 	%rd22, %r4;
	setp.le.s64 	%p5, %rd20, %rd22;
	@%p5 bra 	$L__BB3_13;
	add.s64 	%rd47, %rd1, %rd22;
	shl.b64 	%rd48, %rd47, 2;
	add.s64 	%rd49, %rd17, %rd48;
	shl.b64 	%rd50, %rd47, 3;
	add.s64 	%rd23, %rd18, %rd50;
	ld.global.u32 	%r5, [%rd49];
	mov.b64 	%rd106, 0;
	mov.u64 	%rd107, %rd109;
$L__BB3_11:
	sub.s64 	%rd51, %rd107, %rd106;
	shr.u64 	%rd52, %rd51, 63;
	add.s64 	%rd53, %rd51, %rd52;
	shr.s64 	%rd54, %rd53, 1;
	add.s64 	%rd55, %rd54, %rd106;
	shl.b64 	%rd56, %rd55, 2;
	add.s64 	%rd57, %rd19, %rd56;
	ld.global.u32 	%r19, [%rd57];
	setp.lt.s32 	%p6, %r19, %r5;
	add.s64 	%rd58, %rd55, 1;
	selp.b64 	%rd107, %rd107, %rd55, %p6;
	selp.b64 	%rd106, %rd58, %rd106, %p6;
	setp.lt.s64 	%p7, %rd106, %rd107;
	@%p7 bra 	$L__BB3_11;
	st.global.u64 	[%rd23], %rd106;
$L__BB3_13:
	add.s32 	%r20, %r4, 256;
	cvt.u64.u32 	%rd59, %r20;
	setp.le.s64 	%p8, %rd20, %rd59;
	@%p8 bra 	$L__BB3_21;
	add.s64 	%rd61, %rd1, %rd22;
	shl.b64 	%rd62, %rd61, 2;
	add.s64 	%rd63, %rd17, %rd62;
	shl.b64 	%rd64, %rd61, 3;
	add.s64 	%rd28, %rd18, %rd64;
	ld.global.u32 	%r6, [%rd63+1024];
	mov.b64 	%rd108, 0;
$L__BB3_15:
	sub.s64 	%rd65, %rd109, %rd108;
	shr.u64 	%rd66, %rd65, 63;
	add.s64 	%rd67, %rd65, %rd66;
	shr.s64 	%rd68, %rd67, 1;
	add.s64 	%rd69, %rd68, %rd108;
	shl.b64 	%rd70, %rd69, 2;
	add.s64 	%rd71, %rd19, %rd70;
	ld.global.u32 	%r21, [%rd71];
	setp.lt.s32 	%p9, %r21, %r6;
	add.s64 	%rd72, %rd69, 1;
	selp.b64 	%rd109, %rd109, %rd69, %p9;
	selp.b64 	%rd108, %rd72, %rd108, %p9;
	setp.lt.s64 	%p10, %rd108, %rd109;
	@%p10 bra 	$L__BB3_15;
	st.global.u64 	[%rd28+2048], %rd108;
	bra.uni 	$L__BB3_21;
$L__BB3_17:
	cvt.u64.u32 	%rd40, %r4;
	setp.le.s64 	%p3, %rd20, %rd40;
	add.s64 	%rd41, %rd1, %rd40;
	shl.b64 	%rd42, %rd41, 3;
	add.s64 	%rd33, %rd18, %rd42;
	@%p3 bra 	$L__BB3_19;
	mov.b64 	%rd43, 0;
	st.global.u64 	[%rd33], %rd43;
$L__BB3_19:
	add.s32 	%r18, %r4, 256;
	cvt.u64.u32 	%rd44, %r18;
	setp.le.s64 	%p4, %rd20, %rd44;
	@%p4 bra 	$L__BB3_21;
	mov.b64 	%rd45, 0;
	st.global.u64 	[%rd33+2048], %rd45;
$L__BB3_21:
	ret;

}
	// .globl	_ZN3cub18CUB_300001_SM_10006detail8for_each13static_kernelINS2_12policy_hub_t12policy_500_tElNS2_12op_wrapper_tIlN6thrust24THRUST_300001_SM_1000_NS6system6detail7generic6detail21binary_search_functorINS8_6detail15normal_iteratorINS8_10device_ptrIiEEEENSC_18binary_search_lessENSC_3ubfEEENS8_12zip_iteratorIN4cuda3std3__45tupleIJNSF_INS8_7pointerIiNS8_8cuda_cub3tagENS8_11use_defaultESU_EEEENSF_INSR_IlST_SU_SU_EEEEEEEEEEEEEvT0_T1_
.visible .entry _ZN3cub18CUB_300001_SM_10006detail8for_each13static_kernelINS2_12policy_hub_t12policy_500_tElNS2_12op_wrapper_tIlN6thrust24THRUST_300001_SM_1000_NS6system6detail7generic6detail21binary_search_functorINS8_6detail15normal_iteratorINS8_10device_ptrIiEEEENSC_18binary_search_lessENSC_3ubfEEENS8_12zip_iteratorIN4cuda3std3__45tupleIJNSF_INS8_7pointerIiNS8_8cuda_cub3tagENS8_11use_defaultESU_EEEENSF_INSR_IlST_SU_SU_EEEEEEEEEEEEEvT0_T1_(
	.param .u64 _ZN3cub18CUB_300001_SM_10006detail8for_each13static_kernelINS2_12policy_hub_t12policy_500_tElNS2_12op_wrapper_tIlN6thrust24THRUST_300001_SM_1000_NS6system6detail7generic6detail21binary_search_functorINS8_6detail15normal_iteratorINS8_10device_ptrIiEEEENSC_18binary_search_lessENSC_3ubfEEENS8_12zip_iteratorIN4cuda3std3__45tupleIJNSF_INS8_7pointerIiNS8_8cuda_cub3tagENS8_11use_defaultESU_EEEENSF_INSR_IlST_SU_SU_EEEEEEEEEEEEEvT0_T1__param_0,
	.param .align 8 .b8 _ZN3cub18CUB_300001_SM_10006detail8for_each13static_kernelINS2_12policy_hub_t12policy_500_tElNS2_12op_wrapper_tIlN6thrust24THRUST_300001_SM_1000_NS6system6detail7generic6detail21binary_search_functorINS8_6detail15normal_iteratorINS8_10device_ptrIiEEEENSC_18binary_search_lessENSC_3ubfEEENS8_12zip_iteratorIN4cuda3std3__45tupleIJNSF_INS8_7pointerIiNS8_8cuda_cub3tagENS8_11use_defaultESU_EEEENSF_INSR_IlST_SU_SU_EEEEEEEEEEEEEvT0_T1__param_1[40]
)
.maxntid 256
{
	.reg .pred 	%p<16>;
	.reg .b16 	%rs<9>;
	.reg .b32 	%r<24>;
	.reg .b64 	%rd<110>;

	ld.param.u64 	%rd37, [_ZN3cub18CUB_300001_SM_10006detail8for_each13static_kernelINS2_12policy_hub_t12policy_500_tElNS2_12op_wrapper_tIlN6thrust24THRUST_300001_SM_1000_NS6system6detail7generic6detail21binary_search_functorINS8_6detail15normal_iteratorINS8_10device_ptrIiEEEENSC_18binary_search_lessENSC_3ubfEEENS8_12zip_iteratorIN4cuda3std3__45tupleIJNSF_INS8_7pointerIiNS8_8cuda_cub3tagENS8_11use_defaultESU_EEEENSF_INSR_IlST_SU_SU_EEEEEEEEEEEEEvT0_T1__param_1+24];
	ld.param.u64 	%rd36, [_ZN3cub18CUB_300001_SM_10006detail8for_each13static_kernelINS2_12policy_hub_t12policy_500_tElNS2_12op_wrapper_tIlN6thrust24THRUST_300001_SM_1000_NS6system6detail7generic6detail21binary_search_functorINS8_6detail15normal_iteratorINS8_10device_ptrIiEEEENSC_18binary_search_lessENSC_3ubfEEENS8_12zip_iteratorIN4cuda3std3__45tupleIJNSF_INS8_7pointerIiNS8_8cuda_cub3tagENS8_11use_defaultESU_EEEENSF_INSR_IlST_SU_SU_EEEEEEEEEEEEEvT0_T1__param_1+16];
	ld.param.u64 	%rd35, [_ZN3cub18CUB_300001_SM_10006detail8for_each13static_kernelINS2_12policy_hub_t12policy_500_tElNS2_12op_wrapper_tIlN6thrust24THRUST_300001_SM_1000_NS6system6detail7generic6detail21binary_search_functorINS8_6detail15normal_iteratorINS8_10device_ptrIiEEEENSC_18binary_search_lessENSC_3ubfEEENS8_12zip_iteratorIN4cuda3std3__45tupleIJNSF_INS8_7pointerIiNS8_8cuda_cub3tagENS8_11use_defaultESU_EEEENSF_INSR_IlST_SU_SU_EEEEEEEEEEEEEvT0_T1__param_1+8];
	ld.param.u64 	%rd34, [_ZN3cub18CUB_300001_SM_10006detail8for_each13static_kernelINS2_12policy_hub_t12policy_500_tElNS2_12op_wrapper_tIlN6thrust24THRUST_300001_SM_1000_NS6system6detail7generic6detail21binary_search_functorINS8_6detail15normal_iteratorINS8_10device_ptrIiEEEENSC_18binary_search_lessENSC_3ubfEEENS8_12zip_iteratorIN4cuda3std3__45tupleIJNSF_INS8_7pointerIiNS8_8cuda_cub3tagENS8_11use_defaultESU_EEEENSF_INSR_IlST_SU_SU_EEEEEEEEEEEEEvT0_T1__param_1];
	ld.param.u64 	%rd38, [_ZN3cub18CUB_300001_SM_10006detail8for_each13static_kernelINS2_12policy_hub_t12policy_500_tElNS2_12op_wrapper_tIlN6thrust24THRUST_300001_SM_1000_NS6system6detail7generic6detail21binary_search_functorINS8_6detail15normal_iteratorINS8_10device_ptrIiEEEENSC_18binary_search_lessENSC_3ubfEEENS8_12zip_iteratorIN4cuda3std3__45tupleIJNSF_INS8_7pointerIiNS8_8cuda_cub3tagENS8_11use_defaultESU_EEEENSF_INSR_IlST_SU_SU_EEEEEEEEEEEEEvT0_T1__param_0];
	mov.u32 	%r17, %ctaid.x;
	mul.wide.u32 	%rd1, %r17, 512;
	sub.s64 	%rd2, %rd38, %rd1;
	setp.lt.s64 	%p1, %rd2, 512;
	@%p1 bra 	$L__BB4_8;
	cvta.to.global.u64 	%rd4, %rd35;
	cvta.to.global.u64 	%rd5, %rd36;
	mov.u32 	%r1, %tid.x;
	sub.s64 	%rd73, %rd37, %rd36;
	shr.s64 	%rd105, %rd73, 2;
	setp.lt.s64 	%p11, %rd105, 1;
	@%p11 bra 	$L__BB4_7;
	cvta.to.global.u64 	%rd80, %rd34;
	cvt.u64.u32 	%rd81, %r1;
	add.s64 	%rd82, %rd1, %rd81;
	shl.b64 	%rd83, %rd82, 2;
	add.s64 	%rd7, %rd80, %rd83;
	shl.b64 	%rd84, %rd82, 3;
	add.s64 	%rd8, %rd4, %rd84;
	ld.global.u32 	%r2, [%rd7];
	mov.b64 	%rd102, 0;
	mov.u64 	%rd103, %rd105;
$L__BB4_3:
	sub.s64 	%rd85, %rd103, %rd102;
	shr.u64 	%rd86, %rd85, 63;
	add.s64 	%rd87, %rd85, %rd86;
	shr.s64 	%rd88, %rd87, 1;
	add.s64 	%rd89, %rd88, %rd102;
	shl.b64 	%rd90, %rd89, 2;
	add.s64 	%rd91, %rd5, %rd90;
	ld.global.u32 	%r22, [%rd91];
	setp.lt.s32 	%p12, %r2, %r22;
	add.s64 	%rd92, %rd89, 1;
	selp.b64 	%rd103, %rd89, %rd103, %p12;
	selp.b64 	%rd102, %rd102, %rd92, %p12;
	setp.lt.s64 	%p13, %rd102, %rd103;
	@%p13 bra 	$L__BB4_3;
	st.global.u64 	[%rd8], %rd102;
	ld.global.u32 	%r3, [%rd7+1024];
	mov.b64 	%rd104, 0;
$L__BB4_5:
	sub.s64 	%rd94, %rd105, %rd104;
	shr.u64 	%rd95, %rd94, 63;
	add.s64 	%rd96, %rd94, %rd95;
	shr.s64 	%rd97, %rd96, 1;
	add.s64 	%rd98, %rd97, %rd104;
	shl.b64 	%rd99, %rd98, 2;
	add.s64 	%rd100, %rd5, %rd99;
	ld.global.u32 	%r23, [%rd100];
	setp.lt.s32 	%p14, %r3, %r23;
	add.s64 	%rd101, %rd98, 1;
	selp.b64 	%rd105, %rd98, %rd105, %p14;
	selp.b64 	%rd104, %rd104, %rd101, %p14;
	setp.lt.s64 	%p15, %rd104, %rd105;
	@%p15 bra 	$L__BB4_5;
	st.global.u64 	[%rd8+2048], %rd104;
	bra.uni 	$L__BB4_21;
$L__BB4_7:
	cvt.u64.u32 	%rd74, %r1;
	add.s64 	%rd75, %rd1, %rd74;
	shl.b64 	%rd76, %rd75, 3;
	add.s64 	%rd77, %rd4, %rd76;
	mov.b64 	%rd78, 0;
	st.global.u64 	[%rd77], %rd78;
	st.global.u64 	[%rd77+2048], %rd78;
	bra.uni 	$L__BB4_21;
$L__BB4_8:
	cvta.to.global.u64 	%rd17, %rd34;
	cvta.to.global.u64 	%rd18, %rd35;
	cvta.to.global.u64 	%rd19, %rd36;
	mov.u32 	%r4, %tid.x;
	cvt.s64.s32 	%rd20, %rd2;
	sub.s64 	%rd39, %rd37, %rd36;
	shr.s64 	%rd109, %rd39, 2;
	setp.lt.s64 	%p2, %rd109, 1;
	@%p2 bra 	$L__BB4_17;
	cvt.u64.u32 	%rd22, %r4;
	setp.le.s64 	%p5, %rd20, %rd22;
	@%p5 bra 	$L__BB4_13;
	add.s64 	%rd47, %rd1, %rd22;
	shl.b64 	%rd48, %rd47, 2;
	add.s64 	%rd49, %rd17, %rd48;
	shl.b64 	%rd50, %rd47, 3;
	add.s64 	%rd23, %rd18, %rd50;
	ld.global.u32 	%r5, [%rd49];
	mov.b64 	%rd106, 0;
	mov.u64 	%rd107, %rd109;
$L__BB4_11:
	sub.s64 	%rd51, %rd107, %rd106;
	shr.u64 	%rd52, %rd51, 63;
	add.s64 	%rd53, %rd51, %rd52;
	shr.s64 	%rd54, %rd53, 1;
	add.s64 	%rd55, %rd54, %rd106;
	shl.b64 	%rd56, %rd55, 2;
	add.s64 	%rd57, %rd19, %rd56;
	ld.global.u32 	%r19, [%rd57];
	setp.lt.s32 	%p6, %r5, %r19;
	add.s64 	%rd58, %rd55, 1;
	selp.b64 	%rd107, %rd55, %rd107, %p6;
	selp.b64 	%rd106, %rd106, %rd58, %p6;
	setp.lt.s64 	%p7, %rd106, %rd107;
	@%p7 bra 	$L__BB4_11;
	st.global.u64 	[%rd23], %rd106;
$L__BB4_13:
	add.s32 	%r20, %r4, 256;
	cvt.u64.u32 	%rd59, %r20;
	setp.le.s64 	%p8, %rd20, %rd59;
	@%p8 bra 	$L__BB4_21;
	add.s64 	%rd61, %rd1, %rd22;
	shl.b64 	%rd62, %rd61, 2;
	add.s64 	%rd63, %rd17, %rd62;
	shl.b64 	%rd64, %rd61, 3;
	add.s64 	%rd28, %rd18, %rd64;
	ld.global.u32 	%r6, [%rd63+1024];
	mov.b64 	%rd108, 0;
$L__BB4_15:
	sub.s64 	%rd65, %rd109, %rd108;
	shr.u64 	%rd66, %rd65, 63;
	add.s64 	%rd67, %rd65, %rd66;
	shr.s64 	%rd68, %rd67, 1;
	add.s64 	%rd69, %rd68, %rd108;
	shl.b64 	%rd70, %rd69, 2;
	add.s64 	%rd71, %rd19, %rd70;
	ld.global.u32 	%r21, [%rd71];
	setp.lt.s32 	%p9, %r6, %r21;
	add.s64 	%rd72, %rd69, 1;
	selp.b64 	%rd109, %rd69, %rd109, %p9;
	selp.b64 	%rd108, %rd108, %rd72, %p9;
	setp.lt.s64 	%p10, %rd108, %rd109;
	@%p10 bra 	$L__BB4_15;
	st.global.u64 	[%rd28+2048], %rd108;
	bra.uni 	$L__BB4_21;
$L__BB4_17:
	cvt.u64.u32 	%rd40, %r4;
	setp.le.s64 	%p3, %rd20, %rd40;
	add.s64 	%rd41, %rd1, %rd40;
	shl.b64 	%rd42, %rd41, 3;
	add.s64 	%rd33, %rd18, %rd42;
	@%p3 bra 	$L__BB4_19;
	mov.b64 	%rd43, 0;
	st.global.u64 	[%rd33], %rd43;
$L__BB4_19:
	add.s32 	%r18, %r4, 256;
	cvt.u64.u32 	%rd44, %r18;
	setp.le.s64 	%p4, %rd20, %rd44;
	@%p4 bra 	$L__BB4_21;
	mov.b64 	%rd45, 0;
	st.global.u64 	[%rd33+2048], %rd45;
$L__BB4_21:
	ret;

}
	// .globl	_ZN3cub18CUB_300001_SM_10006detail8for_each13static_kernelINS2_12policy_hub_t12policy_500_tElNS2_12op_wrapper_tIlN6thrust24THRUST_300001_SM_1000_NS6system6detail7generic6detail21binary_search_functorINS8_6detail15normal_iteratorINS8_10device_ptrIiEEEEN4cuda3std3__44lessIiEENSC_3lbfEEENS8_12zip_iteratorINSL_5tupleIJNSF_INS8_7pointerIiNS8_8cuda_cub5par_tENS8_11use_defaultESV_EEEENSF_INSS_IlSU_SV_SV_EEEEEEEEEEEEEvT0_T1_
.visible .entry _ZN3cub18CUB_300001_SM_10006detail8for_each13static_kernelINS2_12policy_hub_t12policy_500_tElNS2_12op_wrapper_tIlN6thrust24THRUST_300001_SM_1000_NS6system6detail7generic6detail21binary_search_functorINS8_6detail15normal_iteratorINS8_10device_ptrIiEEEEN4cuda3std3__44lessIiEENSC_3lbfEEENS8_12zip_iteratorINSL_5tupleIJNSF_INS8_7pointerIiNS8_8cuda_cub5par_tENS8_11use_defaultESV_EEEENSF_INSS_IlSU_SV_SV_EEEEEEEEEEEEEvT0_T1_(
	.param .u64 _ZN3cub18CUB_300001_SM_10006detail8for_each13static_kernelINS2_12policy_hub_t12policy_500_tElNS2_12op_wrapper_tIlN6thrust24THRUST_300001_SM_1000_NS6system6detail7generic6detail21binary_search_functorINS8_6detail15normal_iteratorINS8_10device_ptrIiEEEEN4cuda3std3__44lessIiEENSC_3lbfEEENS8_12zip_iteratorINSL_5tupleIJNSF_INS8_7pointerIiNS8_8cuda_cub5par_tENS8_11use_defaultESV_EEEENSF_INSS_IlSU_SV_SV_EEEEEEEEEEEEEvT0_T1__param_0,
	.param .align 8 .b8 _ZN3cub18CUB_300001_SM_10006detail8for_each13static_kernelINS2_12policy_hub_t12policy_500_tElNS2_12op_wrapper_tIlN6thrust24THRUST_300001_SM_1000_NS6system6detail7generic6detail21binary_search_functorINS8_6detail15normal_iteratorINS8_10device_ptrIiEEEEN4cuda3std3__44lessIiEENSC_3lbfEEENS8_12zip_iteratorINSL_5tupleIJNSF_INS8_7pointerIiNS8_8cuda_cub5par_tENS8_11use_defaultESV_EEEENSF_INSS_IlSU_SV_SV_EEEEEEEEEEEEEvT0_T1__param_1[40]
)
.maxntid 256
{
	.reg .pred 	%p<16>;
	.reg .b16 	%rs<9>;
	.reg .b32 	%r<24>;
	.reg .b64 	%rd<110>;

	ld.param.u64 	%rd37, [_ZN3cub18CUB_300001_SM_10006detail8for_each13static_kernelINS2_12policy_hub_t12policy_500_tElNS2_12op_wrapper_tIlN6thrust24THRUST_300001_SM_1000_NS6system6detail7generic6detail21binary_search_functorINS8_6detail15normal_iteratorINS8_10device_ptrIiEEEEN4cuda3std3__44lessIiEENSC_3lbfEEENS8_12zip_iteratorINSL_5tupleIJNSF_INS8_7pointerIiNS8_8cuda_cub5par_tENS8_11use_defaultESV_EEEENSF_INSS_IlSU_SV_SV_EEEEEEEEEEEEEvT0_T1__param_1+24];
	ld.param.u64 	%rd36, [_ZN3cub18CUB_300001_SM_10006detail8for_each13static_kernelINS2_12policy_hub_t12policy_500_tElNS2_12op_wrapper_tIlN6thrust24THRUST_300001_SM_1000_NS6system6detail7generic6detail21binary_search_functorINS8_6detail15normal_iteratorINS8_10device_ptrIiEEEEN4cuda3std3__44lessIiEENSC_3lbfEEENS8_12zip_iteratorINSL_5tupleIJNSF_INS8_7pointerIiNS8_8cuda_cub5par_tENS8_11use_defaultESV_EEEENSF_INSS_IlSU_SV_SV_EEEEEEEEEEEEEvT0_T1__param_1+16];
	ld.param.u64 	%rd35, [_ZN3cub18CUB_300001_SM_10006detail8for_each13static_kernelINS2_12policy_hub_t12policy_500_tElNS2_12op_wrapper_tIlN6thrust24THRUST_300001_SM_1000_NS6system6detail7generic6detail21binary_search_functorINS8_6detail15normal_iteratorINS8_10device_ptrIiEEEEN4cuda3std3__44lessIiEENSC_3lbfEEENS8_12zip_iteratorINSL_5tupleIJNSF_INS8_7pointerIiNS8_8cuda_cub5par_tENS8_11use_defaultESV_EEEENSF_INSS_IlSU_SV_SV_EEEEEEEEEEEEEvT0_T1__param_1+8];
	ld.param.u64 	%rd34, [_ZN3cub18CUB_300001_SM_10006detail8for_each13static_kernelINS2_12policy_hub_t12policy_500_tElNS2_12op_wrapper_tIlN6thrust24THRUST_300001_SM_1000_NS6system6detail7generic6detail21binary_search_functorINS8_6detail15normal_iteratorINS8_10device_ptrIiEEEEN4cuda3std3__44lessIiEENSC_3lbfEEENS8_12zip_iteratorINSL_5tupleIJNSF_INS8_7pointerIiNS8_8cuda_cub5par_tENS8_11use_defaultESV_EEEENSF_INSS_IlSU_SV_SV_EEEEEEEEEEEEEvT0_T1__param_1];
	ld.param.u64 	%rd38, [_ZN3cub18CUB_300001_SM_10006detail8for_each13static_kernelINS2_12policy_hub_t12policy_500_tElNS2_12op_wrapper_tIlN6thrust24THRUST_300001_SM_1000_NS6system6detail7generic6detail21binary_search_functorINS8_6detail15normal_iteratorINS8_10device_ptrIiEEEEN4cuda3std3__44lessIiEENSC_3lbfEEENS8_12zip_iteratorINSL_5tupleIJNSF_INS8_7pointerIiNS8_8cuda_cub5par_tENS8_11use_defaultESV_EEEENSF_INSS_IlSU_SV_SV_EEEEEEEEEEEEEvT0_T1__param_0];
	mov.u32 	%r17, %ctaid.x;
	mul.wide.u32 	%rd1, %r17, 512;
	sub.s64 	%rd2, %rd38, %rd1;
	setp.lt.s64 	%p1, %rd2, 512;
	@%p1 bra 	$L__BB5_8;
	cvta.to.global.u64 	%rd4, %rd35;
	cvta.to.global.u64 	%rd5, %rd36;
	mov.u32 	%r1, %tid.x;
	sub.s64 	%rd73, %rd37, %rd36;
	shr.s64 	%rd105, %rd73, 2;
	setp.lt.s64 	%p11, %rd105, 1;
	@%p11 bra 	$L__BB5_7;
	cvta.to.global.u64 	%rd80, %rd34;
	cvt.u64.u32 	%rd81, %r1;
	add.s64 	%rd82, %rd1, %rd81;
	shl.b64 	%rd83, %rd82, 2;
	add.s64 	%rd7, %rd80, %rd83;
	shl.b64 	%rd84, %rd82, 3;
	add.s64 	%rd8, %rd4, %rd84;
	ld.global.u32 	%r2, [%rd7];
	mov.b64 	%rd102, 0;
	mov.u64 	%rd103, %rd105;
$L__BB5_3:
	sub.s64 	%rd85, %rd103, %rd102;
	shr.u64 	%rd86, %rd85, 63;
	add.s64 	%rd87, %rd85, %rd86;
	shr.s64 	%rd88, %rd87, 1;
	add.s64 	%rd89, %rd88, %rd102;
	shl.b64 	%rd90, %rd89, 2;
	add.s64 	%rd91, %rd5, %rd90;
	ld.global.u32 	%r22, [%rd91];
	setp.lt.s32 	%p12, %r22, %r2;
	add.s64 	%rd92, %rd89, 1;
	selp.b64 	%rd103, %rd103, %rd89, %p12;
	selp.b64 	%rd102, %rd92, %rd102, %p12;
	setp.lt.s64 	%p13, %rd102, %rd103;
	@%p13 bra 	$L__BB5_3;
	st.global.u64 	[%rd8], %rd102;
	ld.global.u32 	%r3, [%rd7+1024];
	mov.b64 	%rd104, 0;
$L__BB5_5:
	sub.s64 	%rd94, %rd105, %rd104;
	shr.u64 	%rd95, %rd94, 63;
	add.s64 	%rd96, %rd94, %rd95;
	shr.s64 	%rd97, %rd96, 1;
	add.s64 	%rd98, %rd97, %rd104;
	shl.b64 	%rd99, %rd98, 2;
	add.s64 	%rd100, %rd5, %rd99;
	ld.global.u32 	%r23, [%rd100];
	setp.lt.s32 	%p14, %r23, %r3;
	add.s64 	%rd101, %rd98, 1;
	selp.b64 	%rd105, %rd105, %rd98, %p14;
	selp.b64 	%rd104, %rd101, %rd104, %p14;
	setp.lt.s64 	%p15, %rd104, %rd105;
	@%p15 bra 	$L__BB5_5;
	st.global.u64 	[%rd8+2048], %rd104;
	bra.uni 	$L__BB5_21;
$L__BB5_7:
	cvt.u64.u32 	%rd74, %r1;
	add.s64 	%rd75, %rd1, %rd74;
	shl.b64 	%rd76, %rd75, 3;
	add.s64 	%rd77, %rd4, %rd76;
	mov.b64 	%rd78, 0;
	st.global.u64 	[%rd77], %rd78;
	st.global.u64 	[%rd77+2048], %rd78;
	bra.uni 	$L__BB5_21;
$L__BB5_8:
	cvta.to.global.u64 	%rd17, %rd34;
	cvta.to.global.u64 	%rd18, %rd35;
	cvta.to.global.u64 	%rd19, %rd36;
	mov.u32 	%r4, %tid.x;
	cvt.s64.s32 	%rd20, %rd2;
	sub.s64 	%rd39, %rd37, %rd36;
	shr.s64 	%rd109, %rd39, 2;
	setp.lt.s64 	%p2, %rd109, 1;
	@%p2 bra 	$L__BB5_17;
	cvt.u64.u32 	%rd22, %r4;
	setp.le.s64 	%p5, %rd20, %rd22;
	@%p5 bra 	$L__BB5_13;
	add.s64 	%rd47, %rd1, %rd22;
	shl.b64 	%rd48, %rd47, 2;
	add.s64 	%rd49, %rd17, %rd48;
	shl.b64 	%rd50, %rd47, 3;
	add.s64 	%rd23, %rd18, %rd50;
	ld.global.u32 	%r5, [%rd49];
	mov.b64 	%rd106, 0;
	mov.u64 	%rd107, %rd109;
$L__BB5_11:
	sub.s64 	%rd51, %rd107, %rd106;
	shr.u64 	%rd52, %rd51, 63;
	add.s64 	%rd53, %rd51, %rd52;
	shr.s64 	%rd54, %rd53, 1;
	add.s64 	%rd55, %rd54, %rd106;
	shl.b64 	%rd56, %rd55, 2;
	add.s64 	%rd57, %rd19, %rd56;
	ld.global.u32 	%r19, [%rd57];
	setp.lt.s32 	%p6, %r19, %r5;
	add.s64 	%rd58, %rd55, 1;
	selp.b64 	%rd107, %rd107, %rd55, %p6;
	selp.b64 	%rd106, %rd58, %rd106, %p6;
	setp.lt.s64 	%p7, %rd106, %rd107;
	@%p7 bra 	$L__BB5_11;
	st.global.u64 	[%rd23], %rd106;
$L__BB5_13:
	add.s32 	%r20, %r4, 256;
	cvt.u64.u32 	%rd59, %r20;
	setp.le.s64 	%p8, %rd20, %rd59;
	@%p8 bra 	$L__BB5_21;
	add.s64 	%rd61, %rd1, %rd22;
	shl.b64 	%rd62, %rd61, 2;
	add.s64 	%rd63, %rd17, %rd62;
	shl.b64 	%rd64, %rd61, 3;
	add.s64 	%rd28, %rd18, %rd64;
	ld.global.u32 	%r6, [%rd63+1024];
	mov.b64 	%rd108, 0;
$L__BB5_15:
	sub.s64 	%rd65, %rd109, %rd108;
	shr.u64 	%rd66, %rd65, 63;
	add.s64 	%rd67, %rd65, %rd66;
	shr.s64 	%rd68, %rd67, 1;
	add.s64 	%rd69, %rd68, %rd108;
	shl.b64 	%rd70, %rd69, 2;
	add.s64 	%rd71, %rd19, %rd70;
	ld.global.u32 	%r21, [%rd71];
	setp.lt.s32 	%p9, %r21, %r6;
	add.s64 	%rd72, %rd69, 1;
	selp.b64 	%rd109, %rd109, %rd69, %p9;
	selp.b64 	%rd108, %rd72, %rd108, %p9;
	setp.lt.s64 	%p10, %rd108, %rd109;
	@%p10 bra 	$L__BB5_15;
	st.global.u64 	[%rd28+2048], %rd108;
	bra.uni 	$L__BB5_21;
$L__BB5_17:
	cvt.u64.u32 	%rd40, %r4;
	setp.le.s64 	%p3, %rd20, %rd40;
	add.s64 	%rd41, %rd1, %rd40;
	shl.b64 	%rd42, %rd41, 3;
	add.s64 	%rd33, %rd18, %rd42;
	@%p3 bra 	$L__BB5_19;
	mov.b64 	%rd43, 0;
	st.global.u64 	[%rd33], %rd43;
$L__BB5_19:
	add.s32 	%r18, %r4, 256;
	cvt.u64.u32 	%rd44, %r18;
	setp.le.s64 	%p4, %rd20, %rd44;
	@%p4 bra 	$L__BB5_21;
	mov.b64 	%rd45, 0;
	st.global.u64 	[%rd33+2048], %rd45;
$L__BB5_21:
	ret;

}
	// .globl	_ZN3cub18CUB_300001_SM_10006detail8for_each13static_kernelINS2_12policy_hub_t12policy_500_tElNS2_12op_wrapper_tIlN6thrust24THRUST_300001_SM_1000_NS6system6detail7generic6detail21binary_search_functorINS8_6detail15normal_iteratorINS8_10device_ptrIiEEEEN4cuda3std3__44lessIiEENSC_3ubfEEENS8_12zip_iteratorINSL_5tupleIJNSF_INS8_7pointerIiNS8_8cuda_cub5par_tENS8_11use_defaultESV_EEEENSF_INSS_IlSU_SV_SV_EEEEEEEEEEEEEvT0_T1_
.visible .entry _ZN3cub18CUB_300001_SM_10006detail8for_each13static_kernelINS2_12policy_hub_t12policy_500_tElNS2_12op_wrapper_tIlN6thrust24THRUST_300001_SM_1000_NS6system6detail7generic6detail21binary_search_functorINS8_6detail15normal_iteratorINS8_10device_ptrIiEEEEN4cuda3std3__44lessIiEENSC_3ubfEEENS8_12zip_iteratorINSL_5tupleIJNSF_INS8_7pointerIiNS8_8cuda_cub5par_tENS8_11use_defaultESV_EEEENSF_INSS_IlSU_SV_SV_EEEEEEEEEEEEEvT0_T1_(
	.param .u64 _ZN3cub18CUB_300001_SM_10006detail8for_each13static_kernelINS2_12policy_hub_t12policy_500_tElNS2_12op_wrapper_tIlN6thrust24THRUST_300001_SM_1000_NS6system6detail7generic6detail21binary_search_functorINS8_6detail15normal_iteratorINS8_10device_ptrIiEEEEN4cuda3std3__44lessIiEENSC_3ubfEEENS8_12zip_iteratorINSL_5tupleIJNSF_INS8_7pointerIiNS8_8cuda_cub5par_tENS8_11use_defaultESV_EEEENSF_INSS_IlSU_SV_SV_EEEEEEEEEEEEEvT0_T1__param_0,
	.param .align 8 .b8 _ZN3cub18CUB_300001_SM_10006detail8for_each13static_kernelINS2_12policy_hub_t12policy_500_tElNS2_12op_wrapper_tIlN6thrust24THRUST_300001_SM_1000_NS6system6detail7generic6detail21binary_search_functorINS8_6detail15normal_iteratorINS8_10device_ptrIiEEEEN4cuda3std3__44lessIiEENSC_3ubfEEENS8_12zip_iteratorINSL_5tupleIJNSF_INS8_7pointerIiNS8_8cuda_cub5par_tENS8_11use_defaultESV_EEEENSF_INSS_IlSU_SV_SV_EEEEEEEEEEEEEvT0_T1__param_1[40]
)
.maxntid 256
{
	.reg .pred 	%p<16>;
	.reg .b16 	%rs<9>;
	.reg .b32 	%r<24>;
	.reg .b64 	%rd<110>;

	ld.param.u64 	%rd37, [_ZN3cub18CUB_300001_SM_10006detail8for_each13static_kernelINS2_12policy_hub_t12policy_500_tElNS2_12op_wrapper_tIlN6thrust24THRUST_300001_SM_1000_NS6system6detail7generic6detail21binary_search_functorINS8_6detail15normal_iteratorINS8_10device_ptrIiEEEEN4cuda3std3__44lessIiEENSC_3ubfEEENS8_12zip_iteratorINSL_5tupleIJNSF_INS8_7pointerIiNS8_8cuda_cub5par_tENS8_11use_defaultESV_EEEENSF_INSS_IlSU_SV_SV_EEEEEEEEEEEEEvT0_T1__param_1+24];
	ld.param.u64 	%rd36, [_ZN3cub18CUB_300001_SM_10006detail8for_each13static_kernelINS2_12policy_hub_t12policy_500_tElNS2_12op_wrapper_tIlN6thrust24THRUST_300001_SM_1000_NS6system6detail7generic6detail21binary_search_functorINS8_6detail15normal_iteratorINS8_10device_ptrIiEEEEN4cuda3std3__44lessIiEENSC_3ubfEEENS8_12zip_iteratorINSL_5tupleIJNSF_INS8_7pointerIiNS8_8cuda_cub5par_tENS8_11use_defaultESV_EEEENSF_INSS_IlSU_SV_SV_EEEEEEEEEEEEEvT0_T1__param_1+16];
	ld.param.u64 	%rd35, [_ZN3cub18CUB_300001_SM_10006detail8for_each13static_kernelINS2_12policy_hub_t12policy_500_tElNS2_12op_wrapper_tIlN6thrust24THRUST_300001_SM_1000_NS6system6detail7generic6detail21binary_search_functorINS8_6detail15normal_iteratorINS8_10device_ptrIiEEEEN4cuda3std3__44lessIiEENSC_3ubfEEENS8_12zip_iteratorINSL_5tupleIJNSF_INS8_7pointerIiNS8_8cuda_cub5par_tENS8_11use_defaultESV_EEEENSF_INSS_IlSU_SV_SV_EEEEEEEEEEEEEvT0_T1__param_1+8];
	ld.param.u64 	%rd34, [_ZN3cub18CUB_300001_SM_10006detail8for_each13static_kernelINS2_12policy_hub_t12policy_500_tElNS2_12op_wrapper_tIlN6thrust24THRUST_300001_SM_1000_NS6system6detail7generic6detail21binary_search_functorINS8_6detail15normal_iteratorINS8_10device_ptrIiEEEEN4cuda3std3__44lessIiEENSC_3ubfEEENS8_12zip_iteratorINSL_5tupleIJNSF_INS8_7pointerIiNS8_8cuda_cub5par_tENS8_11use_defaultESV_EEEENSF_INSS_IlSU_SV_SV_EEEEEEEEEEEEEvT0_T1__param_1];
	ld.param.u64 	%rd38, [_ZN3cub18CUB_300001_SM_10006detail8for_each13static_kernelINS2_12policy_hub_t12policy_500_tElNS2_12op_wrapper_tIlN6thrust24THRUST_300001_SM_1000_NS6system6detail7generic6detail21binary_search_functorINS8_6detail15normal_iteratorINS8_10device_ptrIiEEEEN4cuda3std3__44lessIiEENSC_3ubfEEENS8_12zip_iteratorINSL_5tupleIJNSF_INS8_7pointerIiNS8_8cuda_cub5par_tENS8_11use_defaultESV_EEEENSF_INSS_IlSU_SV_SV_EEEEEEEEEEEEEvT0_T1__param_0];
	mov.u32 	%r17, %ctaid.x;
	mul.wide.u32 	%rd1, %r17, 512;
	sub.s64 	%rd2, %rd38, %rd1;
	setp.lt.s64 	%p1, %rd2, 512;
	@%p1 bra 	$L__BB6_8;
	cvta.to.global.u64 	%rd4, %rd35;
	cvta.to.global.u64 	%rd5, %rd36;
	mov.u32 	%r1, %tid.x;
	sub.s64 	%rd73, %rd37, %rd36;
	shr.s64 	%rd105, %rd73, 2;
	setp.lt.s64 	%p11, %rd105, 1;
	@%p11 bra 	$L__BB6_7;
	cvta.to.global.u64 	%rd80, %rd34;
	cvt.u64.u32 	%rd81, %r1;
	add.s64 	%rd82, %rd1, %rd81;
	shl.b64 	%rd83, %rd82, 2;
	add.s64 	%rd7, %rd80, %rd83;
	shl.b64 	%rd84, %rd82, 3;
	add.s64 	%rd8, %rd4, %rd84;
	ld.global.u32 	%r2, [%rd7];
	mov.b64 	%rd102, 0;
	mov.u64 	%rd103, %rd105;
$L__BB6_3:
	sub.s64 	%rd85, %rd103, %rd102;
	shr.u64 	%rd86, %rd85, 63;
	add.s64 	%rd87, %rd85, %rd86;
	shr.s64 	%rd88, %rd87, 1;
	add.s64 	%rd89, %rd88, %rd102;
	shl.b64 	%rd90, %rd89, 2;
	add.s64 	%rd91, %rd5, %rd90;
	ld.global.u32 	%r22, [%rd91];
	setp.lt.s32 	%p12, %r2, %r22;
	add.s64 	%rd92, %rd89, 1;
	selp.b64 	%rd103, %rd89, %rd103, %p12;
	selp.b64 	%rd102, %rd102, %rd92, %p12;
	setp.lt.s64 	%p13, %rd102, %rd103;
	@%p13 bra 	$L__BB6_3;
	st.global.u64 	[%rd8], %rd102;
	ld.global.u32 	%r3, [%rd7+1024];
	mov.b64 	%rd104, 0;
$L__BB6_5:
	sub.s64 	%rd94, %rd105, %rd104;
	shr.u64 	%rd95, %rd94, 63;
	add.s64 	%rd96, %rd94, %rd95;
	shr.s64 	%rd97, %rd96, 1;
	add.s64 	%rd98, %rd97, %rd104;
	shl.b64 	%rd99, %rd98, 2;
	add.s64 	%rd100, %rd5, %rd99;
	ld.global.u32 	%r23, [%rd100];
	setp.lt.s32 	%p14, %r3, %r23;
	add.s64 	%rd101, %rd98, 1;
	selp.b64 	%rd105, %rd98, %rd105, %p14;
	selp.b64 	%rd104, %rd104, %rd101, %p14;
	setp.lt.s64 	%p15, %rd104, %rd105;
	@%p15 bra 	$L__BB6_5;
	st.global.u64 	[%rd8+2048], %rd104;
	bra.uni 	$L__BB6_21;
$L__BB6_7:
	cvt.u64.u32 	%rd74, %r1;
	add.s64 	%rd75, %rd1, %rd74;
	shl.b64 	%rd76, %rd75, 3;
	add.s64 	%rd77, %rd4, %rd76;
	mov.b64 	%rd78, 0;
	st.global.u64 	[%rd77], %rd78;
	st.global.u64 	[%rd77+2048], %rd78;
	bra.uni 	$L__BB6_21;
$L__BB6_8:
	cvta.to.global.u64 	%rd17, %rd34;
	cvta.to.global.u64 	%rd18, %rd35;
	cvta.to.global.u64 	%rd19, %rd36;
	mov.u32 	%r4, %tid.x;
	cvt.s64.s32 	%rd20, %rd2;
	sub.s64 	%rd39, %rd37, %rd36;
	shr.s64 	%rd109, %rd39, 2;
	setp.lt.s64 	%p2, %rd109, 1;
	@%p2 bra 	$L__BB6_17;
	cvt.u64.u32 	%rd22, %r4;
	setp.le.s64 	%p5, %rd20, %rd22;
	@%p5 bra 	$L__BB6_13;
	add.s64 	%rd47, %rd1, %rd22;
	shl.b64 	%rd48, %rd47, 2;
	add.s64 	%rd49, %rd17, %rd48;
	shl.b64 	%rd50, %rd47, 3;
	add.s64 	%rd23, %rd18, %rd50;
	ld.global.u32 	%r5, [%rd49];
	mov.b64 	%rd106, 0;
	mov.u64 	%rd107, %rd109;
$L__BB6_11:
	sub.s64 	%rd51, %rd107, %rd106;
	shr.u64 	%rd52, %rd51, 63;
	add.s64 	%rd53, %rd51, %rd52;
	shr.s64 	%rd54, %rd53, 1;
	add.s64 	%rd55, %rd54, %rd106;
	shl.b64 	%rd56, %rd55, 2;
	add.s64 	%rd57, %rd19, %rd56;
	ld.global.u32 	%r19, [%rd57];
	setp.lt.s32 	%p6, %r5, %r19;
	add.s64 	%rd58, %rd55, 1;
	selp.b64 	%rd107, %rd55, %rd107, %p6;
	selp.b64 	%rd106, %rd106, %rd58, %p6;
	setp.lt.s64 	%p7, %rd106, %rd107;
	@%p7 bra 	$L__BB6_11;
	st.global.u64 	[%rd23], %rd106;
$L__BB6_13:
	add.s32 	%r20, %r4, 256;
	cvt.u64.u32 	%rd59, %r20;
	setp.le.s64 	%p8, %rd20, %rd59;
	@%p8 bra 	$L__BB6_21;
	add.s64 	%rd61, %rd1, %rd22;
	shl.b64 	%rd62, %rd61, 2;
	add.s64 	%rd63, %rd17, %rd62;
	shl.b64 	%rd64, %rd61, 3;
	add.s64 	%rd28, %rd18, %rd64;
	ld.global.u32 	%r6, [%rd63+1024];
	mov.b64 	%rd108, 0;
$L__BB6_15:
	sub.s64 	%rd65, %rd109, %rd108;
	shr.u64 	%rd66, %rd65, 63;
	add.s64 	%rd67, %rd65, %rd66;
	shr.s64 	%rd68, %rd67, 1;
	add.s64 	%rd69, %rd68, %rd108;
	shl.b64 	%rd70, %rd69, 2;
	add.s64 	%rd71, %rd19, %rd70;
	ld.global.u32 	%r21, [%rd71];
	setp.lt.s32 	%p9, %r6, %r21;
	add.s64 	%rd72, %rd69, 1;
	selp.b64 	%rd109, %rd69, %rd109, %p9;
	selp.b64 	%rd108, %rd108, %rd72, %p9;
	setp.lt.s64 	%p10, %rd108, %rd109;
	@%p10 bra 	$L__BB6_15;
	st.global.u64 	[%rd28+2048], %rd108;
	bra.uni 	$L__BB6_21;
$L__BB6_17:
	cvt.u64.u32 	%rd40, %r4;
	setp.le.s64 	%p3, %rd20, %rd40;
	add.s64 	%rd41, %rd1, %rd40;
	shl.b64 	%rd42, %rd41, 3;
	add.s64 	%rd33, %rd18, %rd42;
	@%p3 bra 	$L__BB6_19;
	mov.b64 	%rd43, 0;
	st.global.u64 	[%rd33], %rd43;
$L__BB6_19:
	add.s32 	%r18, %r4, 256;
	cvt.u64.u32 	%rd44, %r18;
	setp.le.s64 	%p4, %rd20, %rd44;
	@%p4 bra 	$L__BB6_21;
	mov.b64 	%rd45, 0;
	st.global.u64 	[%rd33+2048], %rd45;
$L__BB6_21:
	ret;

}
	// .globl	_ZN3cub18CUB_300001_SM_10006detail8for_each13static_kernelINS2_12policy_hub_t12policy_500_tElNS2_12op_wrapper_tIlN6thrust24THRUST_300001_SM_1000_NS6system6detail7generic6detail21binary_search_functorINS8_6detail15normal_iteratorINS8_10device_ptrIiEEEEN4cuda3std3__44lessIiEENSC_3lbfEEENS8_12zip_iteratorINSL_5tupleIJNSF_INS8_7pointerIiNS8_8cuda_cub3tagENS8_11use_defaultESV_EEEENSF_INSS_IlSU_SV_SV_EEEEEEEEEEEEEvT0_T1_
.visible .entry _ZN3cub18CUB_300001_SM_10006detail8for_each13static_kernelINS2_12policy_hub_t12policy_500_tElNS2_12op_wrapper_tIlN6thrust24THRUST_300001_SM_1000_NS6system6detail7generic6detail21binary_search_functorINS8_6detail15normal_iteratorINS8_10device_ptrIiEEEEN4cuda3std3__44lessIiEENSC_3lbfEEENS8_12zip_iteratorINSL_5tupleIJNSF_INS8_7pointerIiNS8_8cuda_cub3tagENS8_11use_defaultESV_EEEENSF_INSS_IlSU_SV_SV_EEEEEEEEEEEEEvT0_T1_(
	.param .u64 _ZN3cub18CUB_300001_SM_10006detail8for_each13static_kernelINS2_12policy_hub_t12policy_500_tElNS2_12op_wrapper_tIlN6thrust24THRUST_300001_SM_1000_NS6system6detail7generic6detail21binary_search_functorINS8_6detail15normal_iteratorINS8_10device_ptrIiEEEEN4cuda3std3__44lessIiEENSC_3lbfEEENS8_12zip_iteratorINSL_5tupleIJNSF_INS8_7pointerIiNS8_8cuda_cub3tagENS8_11use_defaultESV_EEEENSF_INSS_IlSU_SV_SV_EEEEEEEEEEEEEvT0_T1__param_0,
	.param .align 8 .b8 _ZN3cub18CUB_300001_SM_10006detail8for_each13static_kernelINS2_12policy_hub_t12policy_500_tElNS2_12op_wrapper_tIlN6thrust24THRUST_300001_SM_1000_NS6system6detail7generic6detail21binary_search_functorINS8_6detail15normal_iteratorINS8_10device_ptrIiEEEEN4cuda3std3__44lessIiEENSC_3lbfEEENS8_12zip_iteratorINSL_5tupleIJNSF_INS8_7pointerIiNS8_8cuda_cub3tagENS8_11use_defaultESV_EEEENSF_INSS_IlSU_SV_SV_EEEEEEEEEEEEEvT0_T1__param_1[40]
)
.maxntid 256
{
	.reg .pred 	%p<16>;
	.reg .b16 	%rs<9>;
	.reg .b32 	%r<24>;
	.reg .b64 	%rd<110>;

	ld.param.u64 	%rd37, [_ZN3cub18CUB_300001_SM_10006detail8for_each13static_kernelINS2_12policy_hub_t12policy_500_tElNS2_12op_wrapper_tIlN6thrust24THRUST_300001_SM_1000_NS6system6detail7generic6detail21binary_search_functorINS8_6detail15normal_iteratorINS8_10device_ptrIiEEEEN4cuda3std3__44lessIiEENSC_3lbfEEENS8_12zip_iteratorINSL_5tupleIJNSF_INS8_7pointerIiNS8_8cuda_cub3tagENS8_11use_defaultESV_EEEENSF_INSS_IlSU_SV_SV_EEEEEEEEEEEEEvT0_T1__param_1+24];
	ld.param.u64 	%rd36, [_ZN3cub18CUB_300001_SM_10006detail8for_each13static_kernelINS2_12policy_hub_t12policy_500_tElNS2_12op_wrapper_tIlN6thrust24THRUST_300001_SM_1000_NS6system6detail7generic6detail21binary_search_functorINS8_6detail15normal_iteratorINS8_10device_ptrIiEEEEN4cuda3std3__44lessIiEENSC_3lbfEEENS8_12zip_iteratorINSL_5tupleIJNSF_INS8_7pointerIiNS8_8cuda_cub3tagENS8_11use_defaultESV_EEEENSF_INSS_IlSU_SV_SV_EEEEEEEEEEEEEvT0_T1__param_1+16];
	ld.param.u64 	%rd35, [_ZN3cub18CUB_300001_SM_10006detail8for_each13static_kernelINS2_12policy_hub_t12policy_500_tElNS2_12op_wrapper_tIlN6thrust24THRUST_300001_SM_1000_NS6system6detail7generic6detail21binary_search_functorINS8_6detail15normal_iteratorINS8_10device_ptrIiEEEEN4cuda3std3__44lessIiEENSC_3lbfEEENS8_12zip_iteratorINSL_5tupleIJNSF_INS8_7pointerIiNS8_8cuda_cub3tagENS8_11use_defaultESV_EEEENSF_INSS_IlSU_SV_SV_EEEEEEEEEEEEEvT0_T1__param_1+8];
	ld.param.u64 	%rd34, [_ZN3cub18CUB_300001_SM_10006detail8for_each13static_kernelINS2_12policy_hub_t12policy_500_tElNS2_12op_wrapper_tIlN6thrust24THRUST_300001_SM_1000_NS6system6detail7generic6detail21binary_search_functorINS8_6detail15normal_iteratorINS8_10device_ptrIiEEEEN4cuda3std3__44lessIiEENSC_3lbfEEENS8_12zip_iteratorINSL_5tupleIJNSF_INS8_7pointerIiNS8_8cuda_cub3tagENS8_11use_defaultESV_EEEENSF_INSS_IlSU_SV_SV_EEEEEEEEEEEEEvT0_T1__param_1];
	ld.param.u64 	%rd38, [_ZN3cub18CUB_300001_SM_10006detail8for_each13static_kernelINS2_12policy_hub_t12policy_500_tElNS2_12op_wrapper_tIlN6thrust24THRUST_300001_SM_1000_NS6system6detail7generic6detail21binary_search_functorINS8_6detail15normal_iteratorINS8_10device_ptrIiEEEEN4cuda3std3__44lessIiEENSC_3lbfEEENS8_12zip_iteratorINSL_5tupleIJNSF_INS8_7pointerIiNS8_8cuda_cub3tagENS8_11use_defaultESV_EEEENSF_INSS_IlSU_SV_SV_EEEEEEEEEEEEEvT0_T1__param_0];
	mov.u32 	%r17, %ctaid.x;
	mul.wide.u32 	%rd1, %r17, 512;
	sub.s64 	%rd2, %rd38, %rd1;
	setp.lt.s64 	%p1, %rd2, 512;
	@%p1 bra 	$L__BB7_8;
	cvta.to.global.u64 	%rd4, %rd35;
	cvta.to.global.u64 	%rd5, %rd36;
	mov.u32 	%r1, %tid.x;
	sub.s64 	%rd73, %rd37, %rd36;
	shr.s64 	%rd105, %rd73, 2;
	setp.lt.s64 	%p11, %rd105, 1;
	@%p11 bra 	$L__BB7_7;
	cvta.to.global.u64 	%rd80, %rd34;
	cvt.u64.u32 	%rd81, %r1;
	add.s64 	%rd82, %rd1, %rd81;
	shl.b64 	%rd83, %rd82, 2;
	add.s64 	%rd7, %rd80, %rd83;
	shl.b64 	%rd84, %rd82, 3;
	add.s64 	%rd8, %rd4, %rd84;
	ld.global.u32 	%r2, [%rd7];
	mov.b64 	%rd102, 0;
	mov.u64 	%rd103, %rd105;
$L__BB7_3:
	sub.s64 	%rd85, %rd103, %rd102;
	shr.u64 	%rd86, %rd85, 63;
	add.s64 	%rd87, %rd85, %rd86;
	shr.s64 	%rd88, %rd87, 1;
	add.s64 	%rd89, %rd88, %rd102;
	shl.b64 	%rd90, %rd89, 2;
	add.s64 	%rd91, %rd5, %rd90;
	ld.global.u32 	%r22, [%rd91];
	setp.lt.s32 	%p12, %r22, %r2;
	add.s64 	%rd92, %rd89, 1;
	selp.b64 	%rd103, %rd103, %rd89, %p12;
	selp.b64 	%rd102, %rd92, %rd102, %p12;
	setp.lt.s64 	%p13, %rd102, %rd103;
	@%p13 bra 	$L__BB7_3;
	st.global.u64 	[%rd8], %rd102;
	ld.global.u32 	%r3, [%rd7+1024];
	mov.b64 	%rd104, 0;
$L__BB7_5:
	sub.s64 	%rd94, %rd105, %rd104;
	shr.u64 	%rd95, %rd94, 63;
	add.s64 	%rd96, %rd94, %rd95;
	shr.s64 	%rd97, %rd96, 1;
	add.s64 	%rd98, %rd97, %rd104;
	shl.b64 	%rd99, %rd98, 2;
	add.s64 	%rd100, %rd5, %rd99;
	ld.global.u32 	%r23, [%rd100];
	setp.lt.s32 	%p14, %r23, %r3;
	add.s64 	%rd101, %rd98, 1;
	selp.b64 	%rd105, %rd105, %rd98, %p14;
	selp.b64 	%rd104, %rd101, %rd104, %p14;
	setp.lt.s64 	%p15, %rd104, %rd105;
	@%p15 bra 	$L__BB7_5;
	st.global.u64 	[%rd8+2048], %rd104;
	bra.uni 	$L__BB7_21;
$L__BB7_7:
	cvt.u64.u32 	%rd74, %r1;
	add.s64 	%rd75, %rd1, %rd74;
	shl.b64 	%rd76, %rd75, 3;
	add.s64 	%rd77, %rd4, %rd76;
	mov.b64 	%rd78, 0;
	st.global.u64 	[%rd77], %rd78;
	st.global.u64 	[%rd77+2048], %rd78;
	bra.uni 	$L__BB7_21;
$L__BB7_8:
	cvta.to.global.u64 	%rd17, %rd34;
	cvta.to.global.u64 	%rd18, %rd35;
	cvta.to.global.u64 	%rd19, %rd36;
	mov.u32 	%r4, %tid.x;
	cvt.s64.s32 	%rd20, %rd2;
	sub.s64 	%rd39, %rd37, %rd36;
	shr.s64 	%rd109, %rd39, 2;
	setp.lt.s64 	%p2, %rd109, 1;
	@%p2 bra 	$L__BB7_17;
	cvt.u64.u32 	%rd22, %r4;
	setp.le.s64 	%p5, %rd20, %rd22;
	@%p5 bra 	$L__BB7_13;
	add.s64 	%rd47, %rd1, %rd22;
	shl.b64 	%rd48, %rd47, 2;
	add.s64 	%rd49, %rd17, %rd48;
	shl.b64 	%rd50, %rd47, 3;
	add.s64 	%rd23, %rd18, %rd50;
	ld.global.u32 	%r5, [%rd49];
	mov.b64 	%rd106, 0;
	mov.u64 	%rd107, %rd109;
$L__BB7_11:
	sub.s64 	%rd51, %rd107, %rd106;
	shr.u64 	%rd52, %rd51, 63;
	add.s64 	%rd53, %rd51, %rd52;
	shr.s64 	%rd54, %rd53, 1;
	add.s64 	%rd55, %rd54, %rd106;
	shl.b64 	%rd56, %rd55, 2;
	add.s64 	%rd57, %rd19, %rd56;
	ld.global.u32 	%r19, [%rd57];
	setp.lt.s32 	%p6, %r19, %r5;
	add.s64 	%rd58, %rd55, 1;
	selp.b64 	%rd107, %rd107, %rd55, %p6;
	selp.b64 	%rd106, %rd58, %rd106, %p6;
	setp.lt.s64 	%p7, %rd106, %rd107;
	@%p7 bra 	$L__BB7_11;
	st.global.u64 	[%rd23], %rd106;
$L__BB7_13:
	add.s32 	%r20, %r4, 256;
	cvt.u64.u32 	%rd59, %r20;
	setp.le.s64 	%p8, %rd20, %rd59;
	@%p8 bra 	$L__BB7_21;
	add.s64 	%rd61, %rd1, %rd22;
	shl.b64 	%rd62, %rd61, 2;
	add.s64 	%rd63, %rd17, %rd62;
	shl.b64 	%rd64, %rd61, 3;
	add.s64 	%rd28, %rd18, %rd64;
	ld.global.u32 	%r6, [%rd63+1024];
	mov.b64 	%rd108, 0;
$L__BB7_15:
	sub.s64 	%rd65, %rd109, %rd108;
	shr.u64 	%rd66, %rd65, 63;
	add.s64 	%rd67, %rd65, %rd66;
	shr.s64 	%rd68, %rd67, 1;
	add.s64 	%rd69, %rd68, %rd108;
	shl.b64 	%rd70, %rd69, 2;
	add.s64 	%rd71, %rd19, %rd70;
	ld.global.u32 	%r21, [%rd71];
	setp.lt.s32 	%p9, %r21, %r6;
	add.s64 	%rd72, %rd69, 1;
	selp.b64 	%rd109, %rd109, %rd69, %p9;
	selp.b64 	%rd108, %rd72, %rd108, %p9;
	setp.lt.s64 	%p10, %rd108, %rd109;
	@%p10 bra 	$L__BB7_15;
	st.global.u64 	[%rd28+2048], %rd108;
	bra.uni 	$L__BB7_21;
$L__BB7_17:
	cvt.u64.u32 	%rd40, %r4;
	setp.le.s64 	%p3, %rd20, %rd40;
	add.s64 	%rd41, %rd1, %rd40;
	shl.b64 	%rd42, %rd41, 3;
	add.s64 	%rd33, %rd18, %rd42;
	@%p3 bra 	$L__BB7_19;
	mov.b64 	%rd43, 0;
	st.global.u64 	[%rd33], %rd43;
$L__BB7_19:
	add.s32 	%r18, %r4, 256;
	cvt.u64.u32 	%rd44, %r18;
	setp.le.s64 	%p4, %rd20, %rd44;
	@%p4 bra 	$L__BB7_21;
	mov.b64 	%rd45, 0;
	st.global.u64 	[%rd33+2048], %rd45;
$L__BB7_21:
	ret;

}
	// .globl	_ZN3cub18CUB_300001_SM_10006detail8for_each13static_kernelINS2_12policy_hub_t12policy_500_tElNS2_12op_wrapper_tIlN6thrust24THRUST_300001_SM_1000_NS6system6detail7generic6detail21binary_search_functorINS8_6detail15normal_iteratorINS8_10device_ptrIiEEEEN4cuda3std3__44lessIiEENSC_3ubfEEENS8_12zip_iteratorINSL_5tupleIJNSF_INS8_7pointerIiNS8_8cuda_cub3tagENS8_11use_defaultESV_EEEENSF_INSS_IlSU_SV_SV_EEEEEEEEEEEEEvT0_T1_
.visible .entry _ZN3cub18CUB_300001_SM_10006detail8for_each13static_kernelINS2_12policy_hub_t12policy_500_tElNS2_12op_wrapper_tIlN6thrust24THRUST_300001_SM_1000_NS6system6detail7generic6detail21binary_search_functorINS8_6detail15normal_iteratorINS8_10device_ptrIiEEEEN4cuda3std3__44lessIiEENSC_3ubfEEENS8_12zip_iteratorINSL_5tupleIJNSF_INS8_7pointerIiNS8_8cuda_cub3tagENS8_11use_defaultESV_EEEENSF_INSS_IlSU_SV_SV_EEEEEEEEEEEEEvT0_T1_(
	.param .u64 _ZN3cub18CUB_300001_SM_10006detail8for_each13static_kernelINS2_12policy_hub_t12policy_500_tElNS2_12op_wrapper_tIlN6thrust24THRUST_300001_SM_1000_NS6system6detail7generic6detail21binary_search_functorINS8_6detail15normal_iteratorINS8_10device_ptrIiEEEEN4cuda3std3__44lessIiEENSC_3ubfEEENS8_12zip_iteratorINSL_5tupleIJNSF_INS8_7pointerIiNS8_8cuda_cub3tagENS8_11use_defaultESV_EEEENSF_INSS_IlSU_SV_SV_EEEEEEEEEEEEEvT0_T1__param_0,
	.param .align 8 .b8 _ZN3cub18CUB_300001_SM_10006detail8for_each13static_kernelINS2_12policy_hub_t12policy_500_tElNS2_12op_wrapper_tIlN6thrust24THRUST_300001_SM_1000_NS6system6detail7generic6detail21binary_search_functorINS8_6detail15normal_iteratorINS8_10device_ptrIiEEEEN4cuda3std3__44lessIiEENSC_3ubfEEENS8_12zip_iteratorINSL_5tupleIJNSF_INS8_7pointerIiNS8_8cuda_cub3tagENS8_11use_defaultESV_EEEENSF_INSS_IlSU_SV_SV_EEEEEEEEEEEEEvT0_T1__param_1[40]
)
.maxntid 256
{
	.reg .pred 	%p<16>;
	.reg .b16 	%rs<9>;
	.reg .b32 	%r<24>;
	.reg .b64 	%rd<110>;

	ld.param.u64 	%rd37, [_ZN3cub18CUB_300001_SM_10006detail8for_each13static_kernelINS2_12policy_hub_t12policy_500_tElNS2_12op_wrapper_tIlN6thrust24THRUST_300001_SM_1000_NS6system6detail7generic6detail21binary_search_functorINS8_6detail15normal_iteratorINS8_10device_ptrIiEEEEN4cuda3std3__44lessIiEENSC_3ubfEEENS8_12zip_iteratorINSL_5tupleIJNSF_INS8_7pointerIiNS8_8cuda_cub3tagENS8_11use_defaultESV_EEEENSF_INSS_IlSU_SV_SV_EEEEEEEEEEEEEvT0_T1__param_1+24];
	ld.param.u64 	%rd36, [_ZN3cub18CUB_300001_SM_10006detail8for_each13static_kernelINS2_12policy_hub_t12policy_500_tElNS2_12op_wrapper_tIlN6thrust24THRUST_300001_SM_1000_NS6system6detail7generic6detail21binary_search_functorINS8_6detail15normal_iteratorINS8_10device_ptrIiEEEEN4cuda3std3__44lessIiEENSC_3ubfEEENS8_12zip_iteratorINSL_5tupleIJNSF_INS8_7pointerIiNS8_8cuda_cub3tagENS8_11use_defaultESV_EEEENSF_INSS_IlSU_SV_SV_EEEEEEEEEEEEEvT0_T1__param_1+16];
	ld.param.u64 	%rd35, [_ZN3cub18CUB_300001_SM_10006detail8for_each13static_kernelINS2_12policy_hub_t12policy_500_tElNS2_12op_wrapper_tIlN6thrust24THRUST_300001_SM_1000_NS6system6detail7generic6detail21binary_search_functorINS8_6detail15normal_iteratorINS8_10device_ptrIiEEEEN4cuda3std3__44lessIiEENSC_3ubfEEENS8_12zip_iteratorINSL_5tupleIJNSF_INS8_7pointerIiNS8_8cuda_cub3tagENS8_11use_defaultESV_EEEENSF_INSS_IlSU_SV_SV_EEEEEEEEEEEEEvT0_T1__param_1+8];
	ld.param.u64 	%rd34, [_ZN3cub18CUB_300001_SM_10006detail8for_each13static_kernelINS2_12policy_hub_t12policy_500_tElNS2_12op_wrapper_tIlN6thrust24THRUST_300001_SM_1000_NS6system6detail7generic6detail21binary_search_functorINS8_6detail15normal_iteratorINS8_10device_ptrIiEEEEN4cuda3std3__44lessIiEENSC_3ubfEEENS8_12zip_iteratorINSL_5tupleIJNSF_INS8_7pointerIiNS8_8cuda_cub3tagENS8_11use_defaultESV_EEEENSF_INSS_IlSU_SV_SV_EEEEEEEEEEEEEvT0_T1__param_1];
	ld.param.u64 	%rd38, [_ZN3cub18CUB_300001_SM_10006detail8for_each13static_kernelINS2_12policy_hub_t12policy_500_tElNS2_12op_wrapper_tIlN6thrust24THRUST_300001_SM_1000_NS6system6detail7generic6detail21binary_search_functorINS8_6detail15normal_iteratorINS8_10device_ptrIiEEEEN4cuda3std3__44lessIiEENSC_3ubfEEENS8_12zip_iteratorINSL_5tupleIJNSF_INS8_7pointerIiNS8_8cuda_cub3tagENS8_11use_defaultESV_EEEENSF_INSS_IlSU_SV_SV_EEEEEEEEEEEEEvT0_T1__param_0];
	mov.u32 	%r17, %ctaid.x;
	mul.wide.u32 	%rd1, %r17, 512;
	sub.s64 	%rd2, %rd38, %rd1;
	setp.lt.s64 	%p1, %rd2, 512;
	@%p1 bra 	$L__BB8_8;
	cvta.to.global.u64 	%rd4, %rd35;
	cvta.to.global.u64 	%rd5, %rd36;
	mov.u32 	%r1, %tid.x;
	sub.s64 	%rd73, %rd37, %rd36;
	shr.s64 	%rd105, %rd73, 2;
	setp.lt.s64 	%p11, %rd105, 1;
	@%p11 bra 	$L__BB8_7;
	cvta.to.global.u64 	%rd80, %rd34;
	cvt.u64.u32 	%rd81, %r1;
	add.s64 	%rd82, %rd1, %rd81;
	shl.b64 	%rd83, %rd82, 2;
	add.s64 	%rd7, %rd80, %rd83;
	shl.b64 	%rd84, %rd82, 3;
	add.s64 	%rd8, %rd4, %rd84;
	ld.global.u32 	%r2, [%rd7];
	mov.b64 	%rd102, 0;
	mov.u64 	%rd103, %rd105;
$L__BB8_3:
	sub.s64 	%rd85, %rd103, %rd102;
	shr.u64 	%rd86, %rd85, 63;
	add.s64 	%rd87, %rd85, %rd86;
	shr.s64 	%rd88, %rd87, 1;
	add.s64 	%rd89, %rd88, %rd102;
	shl.b64 	%rd90, %rd89, 2;
	add.s64 	%rd91, %rd5, %rd90;
	ld.global.u32 	%r22, [%rd91];
	setp.lt.s32 	%p12, %r2, %r22;
	add.s64 	%rd92, %rd89, 1;
	selp.b64 	%rd103, %rd89, %rd103, %p12;
	selp.b64 	%rd102, %rd102, %rd92, %p12;
	setp.lt.s64 	%p13, %rd102, %rd103;
	@%p13 bra 	$L__BB8_3;
	st.global.u64 	[%rd8], %rd102;
	ld.global.u32 	%r3, [%rd7+1024];
	mov.b64 	%rd104, 0;
$L__BB8_5:
	sub.s64 	%rd94, %rd105, %rd104;
	shr.u64 	%rd95, %rd94, 63;
	add.s64 	%rd96, %rd94, %rd95;
	shr.s64 	%rd97, %rd96, 1;
	add.s64 	%rd98, %rd97, %rd104;
	shl.b64 	%rd99, %rd98, 2;
	add.s64 	%rd100, %rd5, %rd99;
	ld.global.u32 	%r23, [%rd100];
	setp.lt.s32 	%p14, %r3, %r23;
	add.s64 	%rd101, %rd98, 1;
	selp.b64 	%rd105, %rd98, %rd105, %p14;
	selp.b64 	%rd104, %rd104, %rd101, %p14;
	setp.lt.s64 	%p15, %rd104, %rd105;
	@%p15 bra 	$L__BB8_5;
	st.global.u64 	[%rd8+2048], %rd104;
	bra.uni 	$L__BB8_21;
$L__BB8_7:
	cvt.u64.u32 	%rd74, %r1;
	add.s64 	%rd75, %rd1, %rd74;
	shl.b64 	%rd76, %rd75, 3;
	add.s64 	%rd77, %rd4, %rd76;
	mov.b64 	%rd78, 0;
	st.global.u64 	[%rd77], %rd78;
	st.global.u64 	[%rd77+2048], %rd78;
	bra.uni 	$L__BB8_21;
$L__BB8_8:
	cvta.to.global.u64 	%rd17, %rd34;
	cvta.to.global.u64 	%rd18, %rd35;
	cvta.to.global.u64 	%rd19, %rd36;
	mov.u32 	%r4, %tid.x;
	cvt.s64.s32 	%rd20, %rd2;
	sub.s64 	%rd39, %rd37, %rd36;
	shr.s64 	%rd109, %rd39, 2;
	setp.lt.s64 	%p2, %rd109, 1;
	@%p2 bra 	$L__BB8_17;
	cvt.u64.u32 	%rd22, %r4;
	setp.le.s64 	%p5, %rd20, %rd22;
	@%p5 bra 	$L__BB8_13;
	add.s64 	%rd47, %rd1, %rd22;
	shl.b64 	%rd48, %rd47, 2;
	add.s64 	%rd49, %rd17, %rd48;
	shl.b64 	%rd50, %rd47, 3;
	add.s64 	%rd23, %rd18, %rd50;
	ld.global.u32 	%r5, [%rd49];
	mov.b64 	%rd106, 0;
	mov.u64 	%rd107, %rd109;
$L__BB8_11:
	sub.s64 	%rd51, %rd107, %rd106;
	shr.u64 	%rd52, %rd51, 63;
	add.s64 	%rd53, %rd51, %rd52;
	shr.s64 	%rd54, %rd53, 1;
	add.s64 	%rd55, %rd54, %rd106;
	shl.b64 	%rd56, %rd55, 2;
	add.s64 	%rd57, %rd19, %rd56;
	ld.global.u32 	%r19, [%rd57];
	setp.lt.s32 	%p6, %r5, %r19;
	add.s64 	%rd58, %rd55, 1;
	selp.b64 	%rd107, %rd55, %rd107, %p6;
	selp.b64 	%rd106, %rd106, %rd58, %p6;
	setp.lt.s64 	%p7, %rd106, %rd107;
	@%p7 bra 	$L__BB8_11;
	st.global.u64 	[%rd23], %rd106;
$L__BB8_13:
	add.s32 	%r20, %r4, 256;
	cvt.u64.u32 	%rd59, %r20;
	setp.le.s64 	%p8, %rd20, %rd59;
	@%p8 bra 	$L__BB8_21;
	add.s64 	%rd61, %rd1, %rd22;
	shl.b64 	%rd62, %rd61, 2;
	add.s64 	%rd63, %rd17, %rd62;
	shl.b64 	%rd64, %rd61, 3;
	add.s64 	%rd28, %rd18, %rd64;
	ld.global.u32 	%r6, [%rd63+1024];
	mov.b64 	%rd108, 0;
$L__BB8_15:
	sub.s64 	%rd65, %rd109, %rd108;
	shr.u64 	%rd66, %rd65, 63;
	add.s64 	%rd67, %rd65, %rd66;
	shr.s64 	%rd68, %rd67, 1;
	add.s64 	%rd69, %rd68, %rd108;
	shl.b64 	%rd70, %rd69, 2;
	add.s64 	%rd71, %rd19, %rd70;
	ld.global.u32 	%r21, [%rd71];
	setp.lt.s32 	%p9, %r6, %r21;
	add.s64 	%rd72, %rd69, 1;
	selp.b64 	%rd109, %rd69, %rd109, %p9;
	selp.b64 	%rd108, %rd108, %rd72, %p9;
	setp.lt.s64 	%p10, %rd108, %rd109;
	@%p10 bra 	$L__BB8_15;
	st.global.u64 	[%rd28+2048], %rd108;
	bra.uni 	$L__BB8_21;
$L__BB8_17:
	cvt.u64.u32 	%rd40, %r4;
	setp.le.s64 	%p3, %rd20, %rd40;
	add.s64 	%rd41, %rd1, %rd40;
	shl.b64 	%rd42, %rd41, 3;
	add.s64 	%rd33, %rd18, %rd42;
	@%p3 bra 	$L__BB8_19;
	mov.b64 	%rd43, 0;
	st.global.u64 	[%rd33], %rd43;
$L__BB8_19:
	add.s32 	%r18, %r4, 256;
	cvt.u64.u32 	%rd44, %r18;
	setp.le.s64 	%p4, %rd20, %rd44;
	@%p4 bra 	$L__BB8_21;
	mov.b64 	%rd45, 0;
	st.global.u64 	[%rd33+2048], %rd45;
$L__BB8_21:
	ret;

}


// ===== COMPILED SASS (sm_100) =====

	.target	sm_100

	.elftype	@"ET_EXEC"


//--------------------- .note.nv.tkinfo           --------------------------
	.section	.note.nv.tkinfo,"",@"SHT_NOTE"
	.sectionflags	@"SHF_NOTE_NV_TKINFO"
	.tkinfo
        /*0018*/ 	.word	0x00000002
        /*0030*/ 	.string	""
        /*0030*/ 	.string	"ptxas"
        /*0030*/ 	.string	"Cuda compilation tools, release 13.0, V13.0.88"
        /*0030*/ 	.string	"Build cuda_13.0.r13.0/compiler.36424714_0"
        /*0030*/ 	.string	"-arch sm_100 -m 64 "



//--------------------- .note.nv.cuinfo           --------------------------
	.section	.note.nv.cuinfo,"",@"SHT_NOTE"
	.sectionflags	@"SHF_NOTE_NV_CUINFO"
        /*0018*/ 	.short	0x0002
        /*001a*/ 	.short	0x0064
        /*001c*/ 	.short	0x0082
	.zero		2


//--------------------- .nv.info                  --------------------------
	.section	.nv.info,"",@"SHT_CUDA_INFO"
	.align	4


	//----- nvinfo : EIATTR_REGCOUNT
	.align		4
        /*0000*/ 	.byte	0x04, 0x2f
        /*0002*/ 	.short	(.L_46 - .L_45)
	.align		4
.L_45:
        /*0004*/ 	.word	index@(_ZN3cub18CUB_300001_SM_10006detail11EmptyKernelIvEEvv)
        /*0008*/ 	.word	0x00000004


	//----- nvinfo : EIATTR_FRAME_SIZE
	.align		4
.L_46:
        /*000c*/ 	.byte	0x04, 0x11
        /*000e*/ 	.short	(.L_48 - .L_47)
	.align		4
.L_47:
        /*0010*/ 	.word	index@(_ZN3cub18CUB_300001_SM_10006detail11EmptyKernelIvEEvv)
        /*0014*/ 	.word	0x00000000


	//----- nvinfo : EIATTR_REGCOUNT
	.align		4
.L_48:
        /*0018*/ 	.byte	0x04, 0x2f
        /*001a*/ 	.short	(.L_50 - .L_49)
	.align		4
.L_49:
        /*001c*/ 	.word	index@(_ZN3cub18CUB_300001_SM_10006detail8for_each13static_kernelINS2_12policy_hub_t12policy_500_tElNS2_12op_wrapper_tIlN6thrust24THRUST_300001_SM_1000_NS6system6detail7generic6detail21binary_search_functorINS8_6detail15normal_iteratorINS8_10device_ptrIiEEEENSC_18binary_search_lessENSC_3lbfEEENS8_12zip_iteratorIN4cuda3std3__45tupleIJNSF_INS8_7pointerIiNS8_8cuda_cub5par_tENS8_11use_defaultESU_EEEENSF_INSR_IlST_SU_SU_EEEEEEEEEEEEEvT0_T1_)
        /*0020*/ 	.word	0x00000014


	//----- nvinfo : EIATTR_FRAME_SIZE
	.align		4
.L_50:
        /*0024*/ 	.byte	0x04, 0x11
        /*0026*/ 	.short	(.L_52 - .L_51)
	.align		4
.L_51:
        /*0028*/ 	.word	index@(_ZN3cub18CUB_300001_SM_10006detail8for_each13static_kernelINS2_12policy_hub_t12policy_500_tElNS2_12op_wrapper_tIlN6thrust24THRUST_300001_SM_1000_NS6system6detail7generic6detail21binary_search_functorINS8_6detail15normal_iteratorINS8_10device_ptrIiEEEENSC_18binary_search_lessENSC_3lbfEEENS8_12zip_iteratorIN4cuda3std3__45tupleIJNSF_INS8_7pointerIiNS8_8cuda_cub5par_tENS8_11use_defaultESU_EEEENSF_INSR_IlST_SU_SU_EEEEEEEEEEEEEvT0_T1_)
        /*002c*/ 	.word	0x00000000


	//----- nvinfo : EIATTR_REGCOUNT
	.align		4
.L_52:
        /*0030*/ 	.byte	0x04, 0x2f
        /*0032*/ 	.short	(.L_54 - .L_53)
	.align		4
.L_53:
        /*0034*/ 	.word	index@(_ZN3cub18CUB_300001_SM_10006detail8for_each13static_kernelINS2_12policy_hub_t12policy_500_tElNS2_12op_wrapper_tIlN6thrust24THRUST_300001_SM_1000_NS6system6detail7generic6detail21binary_search_functorINS8_6detail15normal_iteratorINS8_10device_ptrIiEEEENSC_18binary_search_lessENSC_3ubfEEENS8_12zip_iteratorIN4cuda3std3__45tupleIJNSF_INS8_7pointerIiNS8_8cuda_cub5par_tENS8_11use_defaultESU_EEEENSF_INSR_IlST_SU_SU_EEEEEEEEEEEEEvT0_T1_)
        /*0038*/ 	.word	0x00000014


	//----- nvinfo : EIATTR_FRAME_SIZE
	.align		4
.L_54:
        /*003c*/ 	.byte	0x04, 0x11
        /*003e*/ 	.short	(.L_56 - .L_55)
	.align		4
.L_55:
        /*0040*/ 	.word	index@(_ZN3cub18CUB_300001_SM_10006detail8for_each13static_kernelINS2_12policy_hub_t12policy_500_tElNS2_12op_wrapper_tIlN6thrust24THRUST_300001_SM_1000_NS6system6detail7generic6detail21binary_search_functorINS8_6detail15normal_iteratorINS8_10device_ptrIiEEEENSC_18binary_search_lessENSC_3ubfEEENS8_12zip_iteratorIN4cuda3std3__45tupleIJNSF_INS8_7pointerIiNS8_8cuda_cub5par_tENS8_11use_defaultESU_EEEENSF_INSR_IlST_SU_SU_EEEEEEEEEEEEEvT0_T1_)
        /*0044*/ 	.word	0x00000000


	//----- nvinfo : EIATTR_REGCOUNT
	.align		4
.L_56:
        /*0048*/ 	.byte	0x04, 0x2f
        /*004a*/ 	.short	(.L_58 - .L_57)
	.align		4
.L_57:
        /*004c*/ 	.word	index@(_ZN3cub18CUB_300001_SM_10006detail8for_each13static_kernelINS2_12policy_hub_t12policy_500_tElNS2_12op_wrapper_tIlN6thrust24THRUST_300001_SM_1000_NS6system6detail7generic6detail21binary_search_functorINS8_6detail15normal_iteratorINS8_10device_ptrIiEEEENSC_18binary_search_lessENSC_3lbfEEENS8_12zip_iteratorIN4cuda3std3__45tupleIJNSF_INS8_7pointerIiNS8_8cuda_cub3tagENS8_11use_defaultESU_EEEENSF_INSR_IlST_SU_SU_EEEEEEEEEEEEEvT0_T1_)
        /*0050*/ 	.word	0x00000014


	//----- nvinfo : EIATTR_FRAME_SIZE
	.align		4
.L_58:
        /*0054*/ 	.byte	0x04, 0x11
        /*0056*/ 	.short	(.L_60 - .L_59)
	.align		4
.L_59:
        /*0058*/ 	.word	index@(_ZN3cub18CUB_300001_SM_10006detail8for_each13static_kernelINS2_12policy_hub_t12policy_500_tElNS2_12op_wrapper_tIlN6thrust24THRUST_300001_SM_1000_NS6system6detail7generic6detail21binary_search_functorINS8_6detail15normal_iteratorINS8_10device_ptrIiEEEENSC_18binary_search_lessENSC_3lbfEEENS8_12zip_iteratorIN4cuda3std3__45tupleIJNSF_INS8_7pointerIiNS8_8cuda_cub3tagENS8_11use_defaultESU_EEEENSF_INSR_IlST_SU_SU_EEEEEEEEEEEEEvT0_T1_)
        /*005c*/ 	.word	0x00000000


	//----- nvinfo : EIATTR_REGCOUNT
	.align		4
.L_60:
        /*0060*/ 	.byte	0x04, 0x2f
        /*0062*/ 	.short	(.L_62 - .L_61)
	.align		4
.L_61:
        /*0064*/ 	.word	index@(_ZN3cub18CUB_300001_SM_10006detail8for_each13static_kernelINS2_12policy_hub_t12policy_500_tElNS2_12op_wrapper_tIlN6thrust24THRUST_300001_SM_1000_NS6system6detail7generic6detail21binary_search_functorINS8_6detail15normal_iteratorINS8_10device_ptrIiEEEENSC_18binary_search_lessENSC_3ubfEEENS8_12zip_iteratorIN4cuda3std3__45tupleIJNSF_INS8_7pointerIiNS8_8cuda_cub3tagENS8_11use_defaultESU_EEEENSF_INSR_IlST_SU_SU_EEEEEEEEEEEEEvT0_T1_)
        /*0068*/ 	.word	0x00000014


	//----- nvinfo : EIATTR_FRAME_SIZE
	.align		4
.L_62:
        /*006c*/ 	.byte	0x04, 0x11
        /*006e*/ 	.short	(.L_64 - .L_63)
	.align		4
.L_63:
        /*0070*/ 	.word	index@(_ZN3cub18CUB_300001_SM_10006detail8for_each13static_kernelINS2_12policy_hub_t12policy_500_tElNS2_12op_wrapper_tIlN6thrust24THRUST_300001_SM_1000_NS6system6detail7generic6detail21binary_search_functorINS8_6detail15normal_iteratorINS8_10device_ptrIiEEEENSC_18binary_search_lessENSC_3ubfEEENS8_12zip_iteratorIN4cuda3std3__45tupleIJNSF_INS8_7pointerIiNS8_8cuda_cub3tagENS8_11use_defaultESU_EEEENSF_INSR_IlST_SU_SU_EEEEEEEEEEEEEvT0_T1_)
        /*0074*/ 	.word	0x00000000


	//----- nvinfo : EIATTR_REGCOUNT
	.align		4
.L_64:
        /*0078*/ 	.byte	0x04, 0x2f
        /*007a*/ 	.short	(.L_66 - .L_65)
	.align		4
.L_65:
        /*007c*/ 	.word	index@(_ZN3cub18CUB_300001_SM_10006detail8for_each13static_kernelINS2_12policy_hub_t12policy_500_tElNS2_12op_wrapper_tIlN6thrust24THRUST_300001_SM_1000_NS6system6detail7generic6detail21binary_search_functorINS8_6detail15normal_iteratorINS8_10device_ptrIiEEEEN4cuda3std3__44lessIiEENSC_3lbfEEENS8_12zip_iteratorINSL_5tupleIJNSF_INS8_7pointerIiNS8_8cuda_cub5par_tENS8_11use_defaultESV_EEEENSF_INSS_IlSU_SV_SV_EEEEEEEEEEEEEvT0_T1_)
        /*0080*/ 	.word	0x00000014


	//----- nvinfo : EIATTR_FRAME_SIZE
	.align		4
.L_66:
        /*0084*/ 	.byte	0x04, 0x11
        /*0086*/ 	.short	(.L_68 - .L_67)
	.align		4
.L_67:
        /*0088*/ 	.word	index@(_ZN3cub18CUB_300001_SM_10006detail8for_each13static_kernelINS2_12policy_hub_t12policy_500_tElNS2_12op_wrapper_tIlN6thrust24THRUST_300001_SM_1000_NS6system6detail7generic6detail21binary_search_functorINS8_6detail15normal_iteratorINS8_10device_ptrIiEEEEN4cuda3std3__44lessIiEENSC_3lbfEEENS8_12zip_iteratorINSL_5tupleIJNSF_INS8_7pointerIiNS8_8cuda_cub5par_tENS8_11use_defaultESV_EEEENSF_INSS_IlSU_SV_SV_EEEEEEEEEEEEEvT0_T1_)
        /*008c*/ 	.word	0x00000000


	//----- nvinfo : EIATTR_REGCOUNT
	.align		4
.L_68:
        /*0090*/ 	.byte	0x04, 0x2f
        /*0092*/ 	.short	(.L_70 - .L_69)
	.align		4
.L_69:
        /*0094*/ 	.word	index@(_ZN3cub18CUB_300001_SM_10006detail8for_each13static_kernelINS2_12policy_hub_t12policy_500_tElNS2_12op_wrapper_tIlN6thrust24THRUST_300001_SM_1000_NS6system6detail7generic6detail21binary_search_functorINS8_6detail15normal_iteratorINS8_10device_ptrIiEEEEN4cuda3std3__44lessIiEENSC_3ubfEEENS8_12zip_iteratorINSL_5tupleIJNSF_INS8_7pointerIiNS8_8cuda_cub5par_tENS8_11use_defaultESV_EEEENSF_INSS_IlSU_SV_SV_EEEEEEEEEEEEEvT0_T1_)
        /*0098*/ 	.word	0x00000014


	//----- nvinfo : EIATTR_FRAME_SIZE
	.align		4
.L_70:
        /*009c*/ 	.byte	0x04, 0x11
        /*009e*/ 	.short	(.L_72 - .L_71)
	.align		4
.L_71:
        /*00a0*/ 	.word	index@(_ZN3cub18CUB_300001_SM_10006detail8for_each13static_kernelINS2_12policy_hub_t12policy_500_tElNS2_12op_wrapper_tIlN6thrust24THRUST_300001_SM_1000_NS6system6detail7generic6detail21binary_search_functorINS8_6detail15normal_iteratorINS8_10device_ptrIiEEEEN4cuda3std3__44lessIiEENSC_3ubfEEENS8_12zip_iteratorINSL_5tupleIJNSF_INS8_7pointerIiNS8_8cuda_cub5par_tENS8_11use_defaultESV_EEEENSF_INSS_IlSU_SV_SV_EEEEEEEEEEEEEvT0_T1_)
        /*00a4*/ 	.word	0x00000000


	//----- nvinfo : EIATTR_REGCOUNT
	.align		4
.L_72:
        /*00a8*/ 	.byte	0x04, 0x2f
        /*00aa*/ 	.short	(.L_74 - .L_73)
	.align		4
.L_73:
        /*00ac*/ 	.word	index@(_ZN3cub18CUB_300001_SM_10006detail8for_each13static_kernelINS2_12policy_hub_t12policy_500_tElNS2_12op_wrapper_tIlN6thrust24THRUST_300001_SM_1000_NS6system6detail7generic6detail21binary_search_functorINS8_6detail15normal_iteratorINS8_10device_ptrIiEEEEN4cuda3std3__44lessIiEENSC_3lbfEEENS8_12zip_iteratorINSL_5tupleIJNSF_INS8_7pointerIiNS8_8cuda_cub3tagENS8_11use_defaultESV_EEEENSF_INSS_IlSU_SV_SV_EEEEEEEEEEEEEvT0_T1_)
        /*00b0*/ 	.word	0x00000014


	//----- nvinfo : EIATTR_FRAME_SIZE
	.align		4
.L_74:
        /*00b4*/ 	.byte	0x04, 0x11
        /*00b6*/ 	.short	(.L_76 - .L_75)
	.align		4
.L_75:
        /*00b8*/ 	.word	index@(_ZN3cub18CUB_300001_SM_10006detail8for_each13static_kernelINS2_12policy_hub_t12policy_500_tElNS2_12op_wrapper_tIlN6thrust24THRUST_300001_SM_1000_NS6system6detail7generic6detail21binary_search_functorINS8_6detail15normal_iteratorINS8_10device_ptrIiEEEEN4cuda3std3__44lessIiEENSC_3lbfEEENS8_12zip_iteratorINSL_5tupleIJNSF_INS8_7pointerIiNS8_8cuda_cub3tagENS8_11use_defaultESV_EEEENSF_INSS_IlSU_SV_SV_EEEEEEEEEEEEEvT0_T1_)
        /*00bc*/ 	.word	0x00000000


	//----- nvinfo : EIATTR_REGCOUNT
	.align		4
.L_76:
        /*00c0*/ 	.byte	0x04, 0x2f
        /*00c2*/ 	.short	(.L_78 - .L_77)
	.align		4
.L_77:
        /*00c4*/ 	.word	index@(_ZN3cub18CUB_300001_SM_10006detail8for_each13static_kernelINS2_12policy_hub_t12policy_500_tElNS2_12op_wrapper_tIlN6thrust24THRUST_300001_SM_1000_NS6system6detail7generic6detail21binary_search_functorINS8_6detail15normal_iteratorINS8_10device_ptrIiEEEEN4cuda3std3__44lessIiEENSC_3ubfEEENS8_12zip_iteratorINSL_5tupleIJNSF_INS8_7pointerIiNS8_8cuda_cub3tagENS8_11use_defaultESV_EEEENSF_INSS_IlSU_SV_SV_EEEEEEEEEEEEEvT0_T1_)
        /*00c8*/ 	.word	0x00000014


	//----- nvinfo : EIATTR_FRAME_SIZE
	.align		4
.L_78:
        /*00cc*/ 	.byte	0x04, 0x11
        /*00ce*/ 	.short	(.L_80 - .L_79)
	.align		4
.L_79:
        /*00d0*/ 	.word	index@(_ZN3cub18CUB_300001_SM_10006detail8for_each13static_kernelINS2_12policy_hub_t12policy_500_tElNS2_12op_wrapper_tIlN6thrust24THRUST_300001_SM_1000_NS6system6detail7generic6detail21binary_search_functorINS8_6detail15normal_iteratorINS8_10device_ptrIiEEEEN4cuda3std3__44lessIiEENSC_3ubfEEENS8_12zip_iteratorINSL_5tupleIJNSF_INS8_7pointerIiNS8_8cuda_cub3tagENS8_11use_defaultESV_EEEENSF_INSS_IlSU_SV_SV_EEEEEEEEEEEEEvT0_T1_)
        /*00d4*/ 	.word	0x00000000


	//----- nvinfo : EIATTR_MIN_STACK_SIZE
	.align		4
.L_80:
        /*00d8*/ 	.byte	0x04, 0x12
        /*00da*/ 	.short	(.L_82 - .L_81)
	.align		4
.L_81:
        /*00dc*/ 	.word	index@(_ZN3cub18CUB_300001_SM_10006detail8for_each13static_kernelINS2_12policy_hub_t12policy_500_tElNS2_12op_wrapper_tIlN6thrust24THRUST_300001_SM_1000_NS6system6detail7generic6detail21binary_search_functorINS8_6detail15normal_iteratorINS8_10device_ptrIiEEEEN4cuda3std3__44lessIiEENSC_3ubfEEENS8_12zip_iteratorINSL_5tupleIJNSF_INS8_7pointerIiNS8_8cuda_cub3tagENS8_11use_defaultESV_EEEENSF_INSS_IlSU_SV_SV_EEEEEEEEEEEEEvT0_T1_)
        /*00e0*/ 	.word	0x00000000


	//----- nvinfo : EIATTR_MIN_STACK_SIZE
	.align		4
.L_82:
        /*00e4*/ 	.byte	0x04, 0x12
        /*00e6*/ 	.short	(.L_84 - .L_83)
	.align		4
.L_83:
        /*00e8*/ 	.word	index@(_ZN3cub18CUB_300001_SM_10006detail8for_each13static_kernelINS2_12policy_hub_t12policy_500_tElNS2_12op_wrapper_tIlN6thrust24THRUST_300001_SM_1000_NS6system6detail7generic6detail21binary_search_functorINS8_6detail15normal_iteratorINS8_10device_ptrIiEEEEN4cuda3std3__44lessIiEENSC_3lbfEEENS8_12zip_iteratorINSL_5tupleIJNSF_INS8_7pointerIiNS8_8cuda_cub3tagENS8_11use_defaultESV_EEEENSF_INSS_IlSU_SV_SV_EEEEEEEEEEEEEvT0_T1_)
        /*00ec*/ 	.word	0x00000000


	//----- nvinfo : EIATTR_MIN_STACK_SIZE
	.align		4
.L_84:
        /*00f0*/ 	.byte	0x04, 0x12
        /*00f2*/ 	.short	(.L_86 - .L_85)
	.align		4
.L_85:
        /*00f4*/ 	.word	index@(_ZN3cub18CUB_300001_SM_10006detail8for_each13static_kernelINS2_12policy_hub_t12policy_500_tElNS2_12op_wrapper_tIlN6thrust24THRUST_300001_SM_1000_NS6system6detail7generic6detail21binary_search_functorINS8_6detail15normal_iteratorINS8_10device_ptrIiEEEEN4cuda3std3__44lessIiEENSC_3ubfEEENS8_12zip_iteratorINSL_5tupleIJNSF_INS8_7pointerIiNS8_8cuda_cub5par_tENS8_11use_defaultESV_EEEENSF_INSS_IlSU_SV_SV_EEEEEEEEEEEEEvT0_T1_)
        /*00f8*/ 	.word	0x00000000


	//----- nvinfo : EIATTR_MIN_STACK_SIZE
	.align		4
.L_86:
        /*00fc*/ 	.byte	0x04, 0x12
        /*00fe*/ 	.short	(.L_88 - .L_87)
	.align		4
.L_87:
        /*0100*/ 	.word	index@(_ZN3cub18CUB_300001_SM_10006detail8for_each13static_kernelINS2_12policy_hub_t12policy_500_tElNS2_12op_wrapper_tIlN6thrust24THRUST_300001_SM_1000_NS6system6detail7generic6detail21binary_search_functorINS8_6detail15normal_iteratorINS8_10device_ptrIiEEEEN4cuda3std3__44lessIiEENSC_3lbfEEENS8_12zip_iteratorINSL_5tupleIJNSF_INS8_7pointerIiNS8_8cuda_cub5par_tENS8_11use_defaultESV_EEEENSF_INSS_IlSU_SV_SV_EEEEEEEEEEEEEvT0_T1_)
        /*0104*/ 	.word	0x00000000


	//----- nvinfo : EIATTR_MIN_STACK_SIZE
	.align		4
.L_88:
        /*0108*/ 	.byte	0x04, 0x12
        /*010a*/ 	.short	(.L_90 - .L_89)
	.align		4
.L_89:
        /*010c*/ 	.word	index@(_ZN3cub18CUB_300001_SM_10006detail8for_each13static_kernelINS2_12policy_hub_t12policy_500_tElNS2_12op_wrapper_tIlN6thrust24THRUST_300001_SM_1000_NS6system6detail7generic6detail21binary_search_functorINS8_6detail15normal_iteratorINS8_10device_ptrIiEEEENSC_18binary_search_lessENSC_3ubfEEENS8_12zip_iteratorIN4cuda3std3__45tupleIJNSF_INS8_7pointerIiNS8_8cuda_cub3tagENS8_11use_defaultESU_EEEENSF_INSR_IlST_SU_SU_EEEEEEEEEEEEEvT0_T1_)
        /*0110*/ 	.word	0x00000000


	//----- nvinfo : EIATTR_MIN_STACK_SIZE
	.align		4
.L_90:
        /*0114*/ 	.byte	0x04, 0x12
        /*0116*/ 	.short	(.L_92 - .L_91)
	.align		4
.L_91:
        /*0118*/ 	.word	index@(_ZN3cub18CUB_300001_SM_10006detail8for_each13static_kernelINS2_12policy_hub_t12policy_500_tElNS2_12op_wrapper_tIlN6thrust24THRUST_300001_SM_1000_NS6system6detail7generic6detail21binary_search_functorINS8_6detail15normal_iteratorINS8_10device_ptrIiEEEENSC_18binary_search_lessENSC_3lbfEEENS8_12zip_iteratorIN4cuda3std3__45tupleIJNSF_INS8_7pointerIiNS8_8cuda_cub3tagENS8_11use_defaultESU_EEEENSF_INSR_IlST_SU_SU_EEEEEEEEEEEEEvT0_T1_)
        /*011c*/ 	.word	0x00000000


	//----- nvinfo : EIATTR_MIN_STACK_SIZE
	.align		4
.L_92:
        /*0120*/ 	.byte	0x04, 0x12
        /*0122*/ 	.short	(.L_94 - .L_93)
	.align		4
.L_93:
        /*0124*/ 	.word	index@(_ZN3cub18CUB_300001_SM_10006detail8for_each13static_kernelINS2_12policy_hub_t12policy_500_tElNS2_12op_wrapper_tIlN6thrust24THRUST_300001_SM_1000_NS6system6detail7generic6detail21binary_search_functorINS8_6detail15normal_iteratorINS8_10device_ptrIiEEEENSC_18binary_search_lessENSC_3ubfEEENS8_12zip_iteratorIN4cuda3std3__45tupleIJNSF_INS8_7pointerIiNS8_8cuda_cub5par_tENS8_11use_defaultESU_EEEENSF_INSR_IlST_SU_SU_EEEEEEEEEEEEEvT0_T1_)
        /*0128*/ 	.word	0x00000000


	//----- nvinfo : EIATTR_MIN_STACK_SIZE
	.align		4
.L_94:
        /*012c*/ 	.byte	0x04, 0x12
        /*012e*/ 	.short	(.L_96 - .L_95)
	.align		4
.L_95:
        /*0130*/ 	.word	index@(_ZN3cub18CUB_300001_SM_10006detail8for_each13static_kernelINS2_12policy_hub_t12policy_500_tElNS2_12op_wrapper_tIlN6thrust24THRUST_300001_SM_1000_NS6system6detail7generic6detail21binary_search_functorINS8_6detail15normal_iteratorINS8_10device_ptrIiEEEENSC_18binary_search_lessENSC_3lbfEEENS8_12zip_iteratorIN4cuda3std3__45tupleIJNSF_INS8_7pointerIiNS8_8cuda_cub5par_tENS8_11use_defaultESU_EEEENSF_INSR_IlST_SU_SU_EEEEEEEEEEEEEvT0_T1_)
        /*0134*/ 	.word	0x00000000


	//----- nvinfo : EIATTR_MIN_STACK_SIZE
	.align		4
.L_96:
        /*0138*/ 	.byte	0x04, 0x12
        /*013a*/ 	.short	(.L_98 - .L_97)
	.align		4
.L_97:
        /*013c*/ 	.word	index@(_ZN3cub18CUB_300001_SM_10006detail11EmptyKernelIvEEvv)
        /*0140*/ 	.word	0x00000000
.L_98:


//--------------------- .nv.compat                --------------------------
	.section	.nv.compat,"",@"SHT_CUDA_COMPAT_INFO"
	.align	4
        /*0000*/ 	.byte	0x02, 0x09, 0x00, 0x00, 0x02, 0x02, 0x01, 0x00, 0x02, 0x05, 0x05, 0x00, 0x03, 0x07, 0x01, 0x01
        /*0010*/ 	.byte	0x02, 0x03, 0x00, 0x00, 0x02, 0x06, 0x01, 0x00, 0x04, 0x0b, 0x08, 0x00, 0x09, 0x00, 0x00, 0x00
        /*0020*/ 	.byte	0x00, 0x00, 0x00, 0x00


//--------------------- .nv.info._ZN3cub18CUB_300001_SM_10006detail8for_each13static_kernelINS2_12policy_hub_t12policy_500_tElNS2_12op_wrapper_tIlN6thrust24THRUST_300001_SM_1000_NS6system6detail7generic6detail21binary_search_functorINS8_6detail15normal_iteratorINS8_10device_ptrIiEEEEN4cuda3std3__44lessIiEENSC_3ubfEEENS8_12zip_iteratorINSL_5tupleIJNSF_INS8_7pointerIiNS8_8cuda_cub3tagENS8_11use_defaultESV_EEEENSF_INSS_IlSU_SV_SV_EEEEEEEEEEEEEvT0_T1_ --------------------------
	.section	.nv.info._ZN3cub18CUB_300001_SM_10006detail8for_each13static_kernelINS2_12policy_hub_t12policy_500_tElNS2_12op_wrapper_tIlN6thrust24THRUST_300001_SM_1000_NS6system6detail7generic6detail21binary_search_functorINS8_6detail15normal_iteratorINS8_10device_ptrIiEEEEN4cuda3std3__44lessIiEENSC_3ubfEEENS8_12zip_iteratorINSL_5tupleIJNSF_INS8_7pointerIiNS8_8cuda_cub3tagENS8_11use_defaultESV_EEEENSF_INSS_IlSU_SV_SV_EEEEEEEEEEEEEvT0_T1_,"",@"SHT_CUDA_INFO"
	.sectionflags	@""
	.align	4


	//----- nvinfo : EIATTR_CUDA_API_VERSION
	.align		4
        /*0000*/ 	.byte	0x04, 0x37
        /*0002*/ 	.short	(.L_100 - .L_99)
.L_99:
        /*0004*/ 	.word	0x00000082


	//----- nvinfo : EIATTR_KPARAM_INFO
	.align		4
.L_100:
        /*0008*/ 	.byte	0x04, 0x17
        /*000a*/ 	.short	(.L_102 - .L_101)
.L_101:
        /*000c*/ 	.word	0x00000000
        /*0010*/ 	.short	0x0001
        /*0012*/ 	.short	0x0008
        /*0014*/ 	.byte	0x00, 0xf0, 0xa1, 0x00


	//----- nvinfo : EIATTR_KPARAM_INFO
	.align		4
.L_102:
        /*0018*/ 	.byte	0x04, 0x17
        /*001a*/ 	.short	(.L_104 - .L_103)
.L_103:
        /*001c*/ 	.word	0x00000000
        /*0020*/ 	.short	0x0000
        /*0022*/ 	.short	0x0000
        /*0024*/ 	.byte	0x00, 0xf0, 0x21, 0x00


	//----- nvinfo : EIATTR_SPARSE_MMA_MASK
	.align		4
.L_104:
        /*0028*/ 	.byte	0x03, 0x50
        /*002a*/ 	.short	0x0000


	//----- nvinfo : EIATTR_MAXREG_COUNT
	.align		4
        /*002c*/ 	.byte	0x03, 0x1b
        /*002e*/ 	.short	0x00ff


	//----- nvinfo : EIATTR_MERCURY_ISA_VERSION
	.align		4
        /*0030*/ 	.byte	0x03, 0x5f
        /*0032*/ 	.short	0x0101


	//----- nvinfo : EIATTR_VRC_CTA_INIT_COUNT
	.align		4
        /*0034*/ 	.byte	0x02, 0x4a
	.zero		1
	.zero		1


	//----- nvinfo : EIATTR_EXIT_INSTR_OFFSETS
	.align		4
        /*0038*/ 	.byte	0x04, 0x1c
        /*003a*/ 	.short	(.L_106 - .L_105)


	//   ....[0]....
.L_105:
        /*003c*/ 	.word	0x00000590


	//   ....[1]....
        /*0040*/ 	.word	0x00000610


	//   ....[2]....
        /*0044*/ 	.word	0x00000a00


	//   ....[3]....
        /*0048*/ 	.word	0x00000c60


	//   ....[4]....
        /*004c*/ 	.word	0x00000d40


	//   ....[5]....
        /*0050*/ 	.word	0x00000d60


	//----- nvinfo : EIATTR_MAX_THREADS
	.align		4
.L_106:
        /*0054*/ 	.byte	0x04, 0x05
        /*0056*/ 	.short	(.L_108 - .L_107)
.L_107:
        /*0058*/ 	.word	0x00000100
        /*005c*/ 	.word	0x00000001
        /*0060*/ 	.word	0x00000001


	//----- nvinfo : EIATTR_CRS_STACK_SIZE
	.align		4
.L_108:
        /*0064*/ 	.byte	0x04, 0x1e
        /*0066*/ 	.short	(.L_110 - .L_109)
.L_109:
        /*0068*/ 	.word	0x00000000


	//----- nvinfo : EIATTR_CBANK_PARAM_SIZE
	.align		4
.L_110:
        /*006c*/ 	.byte	0x03, 0x19
        /*006e*/ 	.short	0x0030


	//----- nvinfo : EIATTR_PARAM_CBANK
	.align		4
        /*0070*/ 	.byte	0x04, 0x0a
        /*0072*/ 	.short	(.L_112 - .L_111)
	.align		4
.L_111:
        /*0074*/ 	.word	index@(.nv.constant0._ZN3cub18CUB_300001_SM_10006detail8for_each13static_kernelINS2_12policy_hub_t12policy_500_tElNS2_12op_wrapper_tIlN6thrust24THRUST_300001_SM_1000_NS6system6detail7generic6detail21binary_search_functorINS8_6detail15normal_iteratorINS8_10device_ptrIiEEEEN4cuda3std3__44lessIiEENSC_3ubfEEENS8_12zip_iteratorINSL_5tupleIJNSF_INS8_7pointerIiNS8_8cuda_cub3tagENS8_11use_defaultESV_EEEENSF_INSS_IlSU_SV_SV_EEEEEEEEEEEEEvT0_T1_)
        /*0078*/ 	.short	0x0380
        /*007a*/ 	.short	0x0030


	//----- nvinfo : EIATTR_SW_WAR
	.align		4
.L_112:
        /*007c*/ 	.byte	0x04, 0x36
        /*007e*/ 	.short	(.L_114 - .L_113)
.L_113:
        /*0080*/ 	.word	0x00000008
.L_114:


//--------------------- .nv.info._ZN3cub18CUB_300001_SM_10006detail8for_each13static_kernelINS2_12policy_hub_t12policy_500_tElNS2_12op_wrapper_tIlN6thrust24THRUST_300001_SM_1000_NS6system6detail7generic6detail21binary_search_functorINS8_6detail15normal_iteratorINS8_10device_ptrIiEEEEN4cuda3std3__44lessIiEENSC_3lbfEEENS8_12zip_iteratorINSL_5tupleIJNSF_INS8_7pointerIiNS8_8cuda_cub3tagENS8_11use_defaultESV_EEEENSF_INSS_IlSU_SV_SV_EEEEEEEEEEEEEvT0_T1_ --------------------------
	.section	.nv.info._ZN3cub18CUB_300001_SM_10006detail8for_each13static_kernelINS2_12policy_hub_t12policy_500_tElNS2_12op_wrapper_tIlN6thrust24THRUST_300001_SM_1000_NS6system6detail7generic6detail21binary_search_functorINS8_6detail15normal_iteratorINS8_10device_ptrIiEEEEN4cuda3std3__44lessIiEENSC_3lbfEEENS8_12zip_iteratorINSL_5tupleIJNSF_INS8_7pointerIiNS8_8cuda_cub3tagENS8_11use_defaultESV_EEEENSF_INSS_IlSU_SV_SV_EEEEEEEEEEEEEvT0_T1_,"",@"SHT_CUDA_INFO"
	.sectionflags	@""
	.align	4


	//----- nvinfo : EIATTR_CUDA_API_VERSION
	.align		4
        /*0000*/ 	.byte	0x04, 0x37
        /*0002*/ 	.short	(.L_116 - .L_115)
.L_115:
        /*0004*/ 	.word	0x00000082


	//----- nvinfo : EIATTR_KPARAM_INFO
	.align		4
.L_116:
        /*0008*/ 	.byte	0x04, 0x17
        /*000a*/ 	.short	(.L_118 - .L_117)
.L_117:
        /*000c*/ 	.word	0x00000000
        /*0010*/ 	.short	0x0001
        /*0012*/ 	.short	0x0008
        /*0014*/ 	.byte	0x00, 0xf0, 0xa1, 0x00


	//----- nvinfo : EIATTR_KPARAM_INFO
	.align		4
.L_118:
        /*0018*/ 	.byte	0x04, 0x17
        /*001a*/ 	.short	(.L_120 - .L_119)
.L_119:
        /*001c*/ 	.word	0x00000000
        /*0020*/ 	.short	0x0000
        /*0022*/ 	.short	0x0000
        /*0024*/ 	.byte	0x00, 0xf0, 0x21, 0x00


	//----- nvinfo : EIATTR_SPARSE_MMA_MASK
	.align		4
.L_120:
        /*0028*/ 	.byte	0x03, 0x50
        /*002a*/ 	.short	0x0000


	//----- nvinfo : EIATTR_MAXREG_COUNT
	.align		4
        /*002c*/ 	.byte	0x03, 0x1b
        /*002e*/ 	.short	0x00ff


	//----- nvinfo : EIATTR_MERCURY_ISA_VERSION
	.align		4
        /*0030*/ 	.byte	0x03, 0x5f
        /*0032*/ 	.short	0x0101


	//----- nvinfo : EIATTR_VRC_CTA_INIT_COUNT
	.align		4
        /*0034*/ 	.byte	0x02, 0x4a
	.zero		1
	.zero		1


	//----- nvinfo : EIATTR_EXIT_INSTR_OFFSETS
	.align		4
        /*0038*/ 	.byte	0x04, 0x1c
        /*003a*/ 	.short	(.L_122 - .L_121)


	//   ....[0]....
.L_121:
        /*003c*/ 	.word	0x00000590


	//   ....[1]....
        /*0040*/ 	.word	0x00000610


	//   ....[2]....
        /*0044*/ 	.word	0x00000a00


	//   ....[3]....
        /*0048*/ 	.word	0x00000c60


	//   ....[4]....
        /*004c*/ 	.word	0x00000d40


	//   ....[5]....
        /*0050*/ 	.word	0x00000d60


	//----- nvinfo : EIATTR_MAX_THREADS
	.align		4
.L_122:
        /*0054*/ 	.byte	0x04, 0x05
        /*0056*/ 	.short	(.L_124 - .L_123)
.L_123:
        /*0058*/ 	.word	0x00000100
        /*005c*/ 	.word	0x00000001
        /*0060*/ 	.word	0x00000001


	//----- nvinfo : EIATTR_CRS_STACK_SIZE
	.align		4
.L_124:
        /*0064*/ 	.byte	0x04, 0x1e
        /*0066*/ 	.short	(.L_126 - .L_125)
.L_125:
        /*0068*/ 	.word	0x00000000


	//----- nvinfo : EIATTR_CBANK_PARAM_SIZE
	.align		4
.L_126:
        /*006c*/ 	.byte	0x03, 0x19
        /*006e*/ 	.short	0x0030


	//----- nvinfo : EIATTR_PARAM_CBANK
	.align		4
        /*0070*/ 	.byte	0x04, 0x0a
        /*0072*/ 	.short	(.L_128 - .L_127)
	.align		4
.L_127:
        /*0074*/ 	.word	index@(.nv.constant0._ZN3cub18CUB_300001_SM_10006detail8for_each13static_kernelINS2_12policy_hub_t12policy_500_tElNS2_12op_wrapper_tIlN6thrust24THRUST_300001_SM_1000_NS6system6detail7generic6detail21binary_search_functorINS8_6detail15normal_iteratorINS8_10device_ptrIiEEEEN4cuda3std3__44lessIiEENSC_3lbfEEENS8_12zip_iteratorINSL_5tupleIJNSF_INS8_7pointerIiNS8_8cuda_cub3tagENS8_11use_defaultESV_EEEENSF_INSS_IlSU_SV_SV_EEEEEEEEEEEEEvT0_T1_)
        /*0078*/ 	.short	0x0380
        /*007a*/ 	.short	0x0030


	//----- nvinfo : EIATTR_SW_WAR
	.align		4
.L_128:
        /*007c*/ 	.byte	0x04, 0x36
        /*007e*/ 	.short	(.L_130 - .L_129)
.L_129:
        /*0080*/ 	.word	0x00000008
.L_130:


//--------------------- .nv.info._ZN3cub18CUB_300001_SM_10006detail8for_each13static_kernelINS2_12policy_hub_t12policy_500_tElNS2_12op_wrapper_tIlN6thrust24THRUST_300001_SM_1000_NS6system6detail7generic6detail21binary_search_functorINS8_6detail15normal_iteratorINS8_10device_ptrIiEEEEN4cuda3std3__44lessIiEENSC_3ubfEEENS8_12zip_iteratorINSL_5tupleIJNSF_INS8_7pointerIiNS8_8cuda_cub5par_tENS8_11use_defaultESV_EEEENSF_INSS_IlSU_SV_SV_EEEEEEEEEEEEEvT0_T1_ --------------------------
	.section	.nv.info._ZN3cub18CUB_300001_SM_10006detail8for_each13static_kernelINS2_12policy_hub_t12policy_500_tElNS2_12op_wrapper_tIlN6thrust24THRUST_300001_SM_1000_NS6system6detail7generic6detail21binary_search_functorINS8_6detail15normal_iteratorINS8_10device_ptrIiEEEEN4cuda3std3__44lessIiEENSC_3ubfEEENS8_12zip_iteratorINSL_5tupleIJNSF_INS8_7pointerIiNS8_8cuda_cub5par_tENS8_11use_defaultESV_EEEENSF_INSS_IlSU_SV_SV_EEEEEEEEEEEEEvT0_T1_,"",@"SHT_CUDA_INFO"
	.sectionflags	@""
	.align	4


	//----- nvinfo : EIATTR_CUDA_API_VERSION
	.align		4
        /*0000*/ 	.byte	0x04, 0x37
        /*0002*/ 	.short	(.L_132 - .L_131)
.L_131:
        /*0004*/ 	.word	0x00000082


	//----- nvinfo : EIATTR_KPARAM_INFO
	.align		4
.L_132:
        /*0008*/ 	.byte	0x04, 0x17
        /*000a*/ 	.short	(.L_134 - .L_133)
.L_133:
        /*000c*/ 	.word	0x00000000
        /*0010*/ 	.short	0x0001
        /*0012*/ 	.short	0x0008
        /*0014*/ 	.byte	0x00, 0xf0, 0xa1, 0x00


	//----- nvinfo : EIATTR_KPARAM_INFO
	.align		4
.L_134:
        /*0018*/ 	.byte	0x04, 0x17
        /*001a*/ 	.short	(.L_136 - .L_135)
.L_135:
        /*001c*/ 	.word	0x00000000
        /*0020*/ 	.short	0x0000
        /*0022*/ 	.short	0x0000
        /*0024*/ 	.byte	0x00, 0xf0, 0x21, 0x00


	//----- nvinfo : EIATTR_SPARSE_MMA_MASK
	.align		4
.L_136:
        /*0028*/ 	.byte	0x03, 0x50
        /*002a*/ 	.short	0x0000


	//----- nvinfo : EIATTR_MAXREG_COUNT
	.align		4
        /*002c*/ 	.byte	0x03, 0x1b
        /*002e*/ 	.short	0x00ff


	//----- nvinfo : EIATTR_MERCURY_ISA_VERSION
	.align		4
        /*0030*/ 	.byte	0x03, 0x5f
        /*0032*/ 	.short	0x0101


	//----- nvinfo : EIATTR_VRC_CTA_INIT_COUNT
	.align		4
        /*0034*/ 	.byte	0x02, 0x4a
	.zero		1
	.zero		1


	//----- nvinfo : EIATTR_EXIT_INSTR_OFFSETS
	.align		4
        /*0038*/ 	.byte	0x04, 0x1c
        /*003a*/ 	.short	(.L_138 - .L_137)


	//   ....[0]....
.L_137:
        /*003c*/ 	.word	0x00000590


	//   ....[1]....
        /*0040*/ 	.word	0x00000610


	//   ....[2]....
        /*0044*/ 	.word	0x00000a00


	//   ....[3]....
        /*0048*/ 	.word	0x00000c60


	//   ....[4]....
        /*004c*/ 	.word	0x00000d40


	//   ....[5]....
        /*0050*/ 	.word	0x00000d60


	//----- nvinfo : EIATTR_MAX_THREADS
	.align		4
.L_138:
        /*0054*/ 	.byte	0x04, 0x05
        /*0056*/ 	.short	(.L_140 - .L_139)
.L_139:
        /*0058*/ 	.word	0x00000100
        /*005c*/ 	.word	0x00000001
        /*0060*/ 	.word	0x00000001


	//----- nvinfo : EIATTR_CRS_STACK_SIZE
	.align		4
.L_140:
        /*0064*/ 	.byte	0x04, 0x1e
        /*0066*/ 	.short	(.L_142 - .L_141)
.L_141:
        /*0068*/ 	.word	0x00000000


	//----- nvinfo : EIATTR_CBANK_PARAM_SIZE
	.align		4
.L_142:
        /*006c*/ 	.byte	0x03, 0x19
        /*006e*/ 	.short	0x0030


	//----- nvinfo : EIATTR_PARAM_CBANK
	.align		4
        /*0070*/ 	.byte	0x04, 0x0a
        /*0072*/ 	.short	(.L_144 - .L_143)
	.align		4
.L_143:
        /*0074*/ 	.word	index@(.nv.constant0._ZN3cub18CUB_300001_SM_10006detail8for_each13static_kernelINS2_12policy_hub_t12policy_500_tElNS2_12op_wrapper_tIlN6thrust24THRUST_300001_SM_1000_NS6system6detail7generic6detail21binary_search_functorINS8_6detail15normal_iteratorINS8_10device_ptrIiEEEEN4cuda3std3__44lessIiEENSC_3ubfEEENS8_12zip_iteratorINSL_5tupleIJNSF_INS8_7pointerIiNS8_8cuda_cub5par_tENS8_11use_defaultESV_EEEENSF_INSS_IlSU_SV_SV_EEEEEEEEEEEEEvT0_T1_)
        /*0078*/ 	.short	0x0380
        /*007a*/ 	.short	0x0030


	//----- nvinfo : EIATTR_SW_WAR
	.align		4
.L_144:
        /*007c*/ 	.byte	0x04, 0x36
        /*007e*/ 	.short	(.L_146 - .L_145)
.L_145:
        /*0080*/ 	.word	0x00000008
.L_146:


//--------------------- .nv.info._ZN3cub18CUB_300001_SM_10006detail8for_each13static_kernelINS2_12policy_hub_t12policy_500_tElNS2_12op_wrapper_tIlN6thrust24THRUST_300001_SM_1000_NS6system6detail7generic6detail21binary_search_functorINS8_6detail15normal_iteratorINS8_10device_ptrIiEEEEN4cuda3std3__44lessIiEENSC_3lbfEEENS8_12zip_iteratorINSL_5tupleIJNSF_INS8_7pointerIiNS8_8cuda_cub5par_tENS8_11use_defaultESV_EEEENSF_INSS_IlSU_SV_SV_EEEEEEEEEEEEEvT0_T1_ --------------------------
	.section	.nv.info._ZN3cub18CUB_300001_SM_10006detail8for_each13static_kernelINS2_12policy_hub_t12policy_500_tElNS2_12op_wrapper_tIlN6thrust24THRUST_300001_SM_1000_NS6system6detail7generic6detail21binary_search_functorINS8_6detail15normal_iteratorINS8_10device_ptrIiEEEEN4cuda3std3__44lessIiEENSC_3lbfEEENS8_12zip_iteratorINSL_5tupleIJNSF_INS8_7pointerIiNS8_8cuda_cub5par_tENS8_11use_defaultESV_EEEENSF_INSS_IlSU_SV_SV_EEEEEEEEEEEEEvT0_T1_,"",@"SHT_CUDA_INFO"
	.sectionflags	@""
	.align	4


	//----- nvinfo : EIATTR_CUDA_API_VERSION
	.align		4
        /*0000*/ 	.byte	0x04, 0x37
        /*0002*/ 	.short	(.L_148 - .L_147)
.L_147:
        /*0004*/ 	.word	0x00000082


	//----- nvinfo : EIATTR_KPARAM_INFO
	.align		4
.L_148:
        /*0008*/ 	.byte	0x04, 0x17
        /*000a*/ 	.short	(.L_150 - .L_149)
.L_149:
        /*000c*/ 	.word	0x00000000
        /*0010*/ 	.short	0x0001
        /*0012*/ 	.short	0x0008
        /*0014*/ 	.byte	0x00, 0xf0, 0xa1, 0x00


	//----- nvinfo : EIATTR_KPARAM_INFO
	.align		4
.L_150:
        /*0018*/ 	.byte	0x04, 0x17
        /*001a*/ 	.short	(.L_152 - .L_151)
.L_151:
        /*001c*/ 	.word	0x00000000
        /*0020*/ 	.short	0x0000
        /*0022*/ 	.short	0x0000
        /*0024*/ 	.byte	0x00, 0xf0, 0x21, 0x00


	//----- nvinfo : EIATTR_SPARSE_MMA_MASK
	.align		4
.L_152:
        /*0028*/ 	.byte	0x03, 0x50
        /*002a*/ 	.short	0x0000


	//----- nvinfo : EIATTR_MAXREG_COUNT
	.align		4
        /*002c*/ 	.byte	0x03, 0x1b
        /*002e*/ 	.short	0x00ff


	//----- nvinfo : EIATTR_MERCURY_ISA_VERSION
	.align		4
        /*0030*/ 	.byte	0x03, 0x5f
        /*0032*/ 	.short	0x0101


	//----- nvinfo : EIATTR_VRC_CTA_INIT_COUNT
	.align		4
        /*0034*/ 	.byte	0x02, 0x4a
	.zero		1
	.zero		1


	//----- nvinfo : EIATTR_EXIT_INSTR_OFFSETS
	.align		4
        /*0038*/ 	.byte	0x04, 0x1c
        /*003a*/ 	.short	(.L_154 - .L_153)


	//   ....[0]....
.L_153:
        /*003c*/ 	.word	0x00000590


	//   ....[1]....
        /*0040*/ 	.word	0x00000610


	//   ....[2]....
        /*0044*/ 	.word	0x00000a00


	//   ....[3]....
        /*0048*/ 	.word	0x00000c60


	//   ....[4]....
        /*004c*/ 	.word	0x00000d40


	//   ....[5]....
        /*0050*/ 	.word	0x00000d60


	//----- nvinfo : EIATTR_MAX_THREADS
	.align		4
.L_154:
        /*0054*/ 	.byte	0x04, 0x05
        /*0056*/ 	.short	(.L_156 - .L_155)
.L_155:
        /*0058*/ 	.word	0x00000100
        /*005c*/ 	.word	0x00000001
        /*0060*/ 	.word	0x00000001


	//----- nvinfo : EIATTR_CRS_STACK_SIZE
	.align		4
.L_156:
        /*0064*/ 	.byte	0x04, 0x1e
        /*0066*/ 	.short	(.L_158 - .L_157)
.L_157:
        /*0068*/ 	.word	0x00000000


	//----- nvinfo : EIATTR_CBANK_PARAM_SIZE
	.align		4
.L_158:
        /*006c*/ 	.byte	0x03, 0x19
        /*006e*/ 	.short	0x0030


	//----- nvinfo : EIATTR_PARAM_CBANK
	.align		4
        /*0070*/ 	.byte	0x04, 0x0a
        /*0072*/ 	.short	(.L_160 - .L_159)
	.align		4
.L_159:
        /*0074*/ 	.word	index@(.nv.constant0._ZN3cub18CUB_300001_SM_10006detail8for_each13static_kernelINS2_12policy_hub_t12policy_500_tElNS2_12op_wrapper_tIlN6thrust24THRUST_300001_SM_1000_NS6system6detail7generic6detail21binary_search_functorINS8_6detail15normal_iteratorINS8_10device_ptrIiEEEEN4cuda3std3__44lessIiEENSC_3lbfEEENS8_12zip_iteratorINSL_5tupleIJNSF_INS8_7pointerIiNS8_8cuda_cub5par_tENS8_11use_defaultESV_EEEENSF_INSS_IlSU_SV_SV_EEEEEEEEEEEEEvT0_T1_)
        /*0078*/ 	.short	0x0380
        /*007a*/ 	.short	0x0030


	//----- nvinfo : EIATTR_SW_WAR
	.align		4
.L_160:
        /*007c*/ 	.byte	0x04, 0x36
        /*007e*/ 	.short	(.L_162 - .L_161)
.L_161:
        /*0080*/ 	.word	0x00000008
.L_162:


//--------------------- .nv.info._ZN3cub18CUB_300001_SM_10006detail8for_each13static_kernelINS2_12policy_hub_t12policy_500_tElNS2_12op_wrapper_tIlN6thrust24THRUST_300001_SM_1000_NS6system6detail7generic6detail21binary_search_functorINS8_6detail15normal_iteratorINS8_10device_ptrIiEEEENSC_18binary_search_lessENSC_3ubfEEENS8_12zip_iteratorIN4cuda3std3__45tupleIJNSF_INS8_7pointerIiNS8_8cuda_cub3tagENS8_11use_defaultESU_EEEENSF_INSR_IlST_SU_SU_EEEEEEEEEEEEEvT0_T1_ --------------------------
	.section	.nv.info._ZN3cub18CUB_300001_SM_10006detail8for_each13static_kernelINS2_12policy_hub_t12policy_500_tElNS2_12op_wrapper_tIlN6thrust24THRUST_300001_SM_1000_NS6system6detail7generic6detail21binary_search_functorINS8_6detail15normal_iteratorINS8_10device_ptrIiEEEENSC_18binary_search_lessENSC_3ubfEEENS8_12zip_iteratorIN4cuda3std3__45tupleIJNSF_INS8_7pointerIiNS8_8cuda_cub3tagENS8_11use_defaultESU_EEEENSF_INSR_IlST_SU_SU_EEEEEEEEEEEEEvT0_T1_,"",@"SHT_CUDA_INFO"
	.sectionflags	@""
	.align	4


	//----- nvinfo : EIATTR_CUDA_API_VERSION
	.align		4
        /*0000*/ 	.byte	0x04, 0x37
        /*0002*/ 	.short	(.L_164 - .L_163)
.L_163:
        /*0004*/ 	.word	0x00000082


	//----- nvinfo : EIATTR_KPARAM_INFO
	.align		4
.L_164:
        /*0008*/ 	.byte	0x04, 0x17
        /*000a*/ 	.short	(.L_166 - .L_165)
.L_165:
        /*000c*/ 	.word	0x00000000
        /*0010*/ 	.short	0x0001
        /*0012*/ 	.short	0x0008
        /*0014*/ 	.byte	0x00, 0xf0, 0xa1, 0x00


	//----- nvinfo : EIATTR_KPARAM_INFO
	.align		4
.L_166:
        /*0018*/ 	.byte	0x04, 0x17
        /*001a*/ 	.short	(.L_168 - .L_167)
.L_167:
        /*001c*/ 	.word	0x00000000
        /*0020*/ 	.short	0x0000
        /*0022*/ 	.short	0x0000
        /*0024*/ 	.byte	0x00, 0xf0, 0x21, 0x00


	//----- nvinfo : EIATTR_SPARSE_MMA_MASK
	.align		4
.L_168:
        /*0028*/ 	.byte	0x03, 0x50
        /*002a*/ 	.short	0x0000


	//----- nvinfo : EIATTR_MAXREG_COUNT
	.align		4
        /*002c*/ 	.byte	0x03, 0x1b
        /*002e*/ 	.short	0x00ff


	//----- nvinfo : EIATTR_MERCURY_ISA_VERSION
	.align		4
        /*0030*/ 	.byte	0x03, 0x5f
        /*0032*/ 	.short	0x0101


	//----- nvinfo : EIATTR_VRC_CTA_INIT_COUNT
	.align		4
        /*0034*/ 	.byte	0x02, 0x4a
	.zero		1
	.zero		1


	//----- nvinfo : EIATTR_EXIT_INSTR_OFFSETS
	.align		4
        /*0038*/ 	.byte	0x04, 0x1c
        /*003a*/ 	.short	(.L_170 - .L_169)


	//   ....[0]....
.L_169:
        /*003c*/ 	.word	0x00000590


	//   ....[1]....
        /*0040*/ 	.word	0x00000610


	//   ....[2]....
        /*0044*/ 	.word	0x00000a00


	//   ....[3]....
        /*0048*/ 	.word	0x00000c60


	//   ....[4]....
        /*004c*/ 	.word	0x00000d40


	//   ....[5]....
        /*0050*/ 	.word	0x00000d60


	//----- nvinfo : EIATTR_MAX_THREADS
	.align		4
.L_170:
        /*0054*/ 	.byte	0x04, 0x05
        /*0056*/ 	.short	(.L_172 - .L_171)
.L_171:
        /*0058*/ 	.word	0x00000100
        /*005c*/ 	.word	0x00000001
        /*0060*/ 	.word	0x00000001


	//----- nvinfo : EIATTR_CRS_STACK_SIZE
	.align		4
.L_172:
        /*0064*/ 	.byte	0x04, 0x1e
        /*0066*/ 	.short	(.L_174 - .L_173)
.L_173:
        /*0068*/ 	.word	0x00000000


	//----- nvinfo : EIATTR_CBANK_PARAM_SIZE
	.align		4
.L_174:
        /*006c*/ 	.byte	0x03, 0x19
        /*006e*/ 	.short	0x0030


	//----- nvinfo : EIATTR_PARAM_CBANK
	.align		4
        /*0070*/ 	.byte	0x04, 0x0a
        /*0072*/ 	.short	(.L_176 - .L_175)
	.align		4
.L_175:
        /*0074*/ 	.word	index@(.nv.constant0._ZN3cub18CUB_300001_SM_10006detail8for_each13static_kernelINS2_12policy_hub_t12policy_500_tElNS2_12op_wrapper_tIlN6thrust24THRUST_300001_SM_1000_NS6system6detail7generic6detail21binary_search_functorINS8_6detail15normal_iteratorINS8_10device_ptrIiEEEENSC_18binary_search_lessENSC_3ubfEEENS8_12zip_iteratorIN4cuda3std3__45tupleIJNSF_INS8_7pointerIiNS8_8cuda_cub3tagENS8_11use_defaultESU_EEEENSF_INSR_IlST_SU_SU_EEEEEEEEEEEEEvT0_T1_)
        /*0078*/ 	.short	0x0380
        /*007a*/ 	.short	0x0030


	//----- nvinfo : EIATTR_SW_WAR
	.align		4
.L_176:
        /*007c*/ 	.byte	0x04, 0x36
        /*007e*/ 	.short	(.L_178 - .L_177)
.L_177:
        /*0080*/ 	.word	0x00000008
.L_178:


//--------------------- .nv.info._ZN3cub18CUB_300001_SM_10006detail8for_each13static_kernelINS2_12policy_hub_t12policy_500_tElNS2_12op_wrapper_tIlN6thrust24THRUST_300001_SM_1000_NS6system6detail7generic6detail21binary_search_functorINS8_6detail15normal_iteratorINS8_10device_ptrIiEEEENSC_18binary_search_lessENSC_3lbfEEENS8_12zip_iteratorIN4cuda3std3__45tupleIJNSF_INS8_7pointerIiNS8_8cuda_cub3tagENS8_11use_defaultESU_EEEENSF_INSR_IlST_SU_SU_EEEEEEEEEEEEEvT0_T1_ --------------------------
	.section	.nv.info._ZN3cub18CUB_300001_SM_10006detail8for_each13static_kernelINS2_12policy_hub_t12policy_500_tElNS2_12op_wrapper_tIlN6thrust24THRUST_300001_SM_1000_NS6system6detail7generic6detail21binary_search_functorINS8_6detail15normal_iteratorINS8_10device_ptrIiEEEENSC_18binary_search_lessENSC_3lbfEEENS8_12zip_iteratorIN4cuda3std3__45tupleIJNSF_INS8_7pointerIiNS8_8cuda_cub3tagENS8_11use_defaultESU_EEEENSF_INSR_IlST_SU_SU_EEEEEEEEEEEEEvT0_T1_,"",@"SHT_CUDA_INFO"
	.sectionflags	@""
	.align	4


	//----- nvinfo : EIATTR_CUDA_API_VERSION
	.align		4
        /*0000*/ 	.byte	0x04, 0x37
        /*0002*/ 	.short	(.L_180 - .L_179)
.L_179:
        /*0004*/ 	.word	0x00000082


	//----- nvinfo : EIATTR_KPARAM_INFO
	.align		4
.L_180:
        /*0008*/ 	.byte	0x04, 0x17
        /*000a*/ 	.short	(.L_182 - .L_181)
.L_181:
        /*000c*/ 	.word	0x00000000
        /*0010*/ 	.short	0x0001
        /*0012*/ 	.short	0x0008
        /*0014*/ 	.byte	0x00, 0xf0, 0xa1, 0x00


	//----- nvinfo : EIATTR_KPARAM_INFO
	.align		4
.L_182:
        /*0018*/ 	.byte	0x04, 0x17
        /*001a*/ 	.short	(.L_184 - .L_183)
.L_183:
        /*001c*/ 	.word	0x00000000
        /*0020*/ 	.short	0x0000
        /*0022*/ 	.short	0x0000
        /*0024*/ 	.byte	0x00, 0xf0, 0x21, 0x00


	//----- nvinfo : EIATTR_SPARSE_MMA_MASK
	.align		4
.L_184:
        /*0028*/ 	.byte	0x03, 0x50
        /*002a*/ 	.short	0x0000


	//----- nvinfo : EIATTR_MAXREG_COUNT
	.align		4
        /*002c*/ 	.byte	0x03, 0x1b
        /*002e*/ 	.short	0x00ff


	//----- nvinfo : EIATTR_MERCURY_ISA_VERSION
	.align		4
        /*0030*/ 	.byte	0x03, 0x5f
        /*0032*/ 	.short	0x0101


	//----- nvinfo : EIATTR_VRC_CTA_INIT_COUNT
	.align		4
        /*0034*/ 	.byte	0x02, 0x4a
	.zero		1
	.zero		1


	//----- nvinfo : EIATTR_EXIT_INSTR_OFFSETS
	.align		4
        /*0038*/ 	.byte	0x04, 0x1c
        /*003a*/ 	.short	(.L_186 - .L_185)


	//   ....[0]....
.L_185:
        /*003c*/ 	.word	0x00000590


	//   ....[1]....
        /*0040*/ 	.word	0x00000610


	//   ....[2]....
        /*0044*/ 	.word	0x00000a00


	//   ....[3]....
        /*0048*/ 	.word	0x00000c60


	//   ....[4]....
        /*004c*/ 	.word	0x00000d40


	//   ....[5]....
        /*0050*/ 	.word	0x00000d60


	//----- nvinfo : EIATTR_MAX_THREADS
	.align		4
.L_186:
        /*0054*/ 	.byte	0x04, 0x05
        /*0056*/ 	.short	(.L_188 - .L_187)
.L_187:
        /*0058*/ 	.word	0x00000100
        /*005c*/ 	.word	0x00000001
        /*0060*/ 	.word	0x00000001


	//----- nvinfo : EIATTR_CRS_STACK_SIZE
	.align		4
.L_188:
        /*0064*/ 	.byte	0x04, 0x1e
        /*0066*/ 	.short	(.L_190 - .L_189)
.L_189:
        /*0068*/ 	.word	0x00000000


	//----- nvinfo : EIATTR_CBANK_PARAM_SIZE
	.align		4
.L_190:
        /*006c*/ 	.byte	0x03, 0x19
        /*006e*/ 	.short	0x0030


	//----- nvinfo : EIATTR_PARAM_CBANK
	.align		4
        /*0070*/ 	.byte	0x04, 0x0a
        /*0072*/ 	.short	(.L_192 - .L_191)
	.align		4
.L_191:
        /*0074*/ 	.word	index@(.nv.constant0._ZN3cub18CUB_300001_SM_10006detail8for_each13static_kernelINS2_12policy_hub_t12policy_500_tElNS2_12op_wrapper_tIlN6thrust24THRUST_300001_SM_1000_NS6system6detail7generic6detail21binary_search_functorINS8_6detail15normal_iteratorINS8_10device_ptrIiEEEENSC_18binary_search_lessENSC_3lbfEEENS8_12zip_iteratorIN4cuda3std3__45tupleIJNSF_INS8_7pointerIiNS8_8cuda_cub3tagENS8_11use_defaultESU_EEEENSF_INSR_IlST_SU_SU_EEEEEEEEEEEEEvT0_T1_)
        /*0078*/ 	.short	0x0380
        /*007a*/ 	.short	0x0030


	//----- nvinfo : EIATTR_SW_WAR
	.align		4
.L_192:
        /*007c*/ 	.byte	0x04, 0x36
        /*007e*/ 	.short	(.L_194 - .L_193)
.L_193:
        /*0080*/ 	.word	0x00000008
.L_194:


//--------------------- .nv.info._ZN3cub18CUB_300001_SM_10006detail8for_each13static_kernelINS2_12policy_hub_t12policy_500_tElNS2_12op_wrapper_tIlN6thrust24THRUST_300001_SM_1000_NS6system6detail7generic6detail21binary_search_functorINS8_6detail15normal_iteratorINS8_10device_ptrIiEEEENSC_18binary_search_lessENSC_3ubfEEENS8_12zip_iteratorIN4cuda3std3__45tupleIJNSF_INS8_7pointerIiNS8_8cuda_cub5par_tENS8_11use_defaultESU_EEEENSF_INSR_IlST_SU_SU_EEEEEEEEEEEEEvT0_T1_ --------------------------
	.section	.nv.info._ZN3cub18CUB_300001_SM_10006detail8for_each13static_kernelINS2_12policy_hub_t12policy_500_tElNS2_12op_wrapper_tIlN6thrust24THRUST_300001_SM_1000_NS6system6detail7generic6detail21binary_search_functorINS8_6detail15normal_iteratorINS8_10device_ptrIiEEEENSC_18binary_search_lessENSC_3ubfEEENS8_12zip_iteratorIN4cuda3std3__45tupleIJNSF_INS8_7pointerIiNS8_8cuda_cub5par_tENS8_11use_defaultESU_EEEENSF_INSR_IlST_SU_SU_EEEEEEEEEEEEEvT0_T1_,"",@"SHT_CUDA_INFO"
	.sectionflags	@""
	.align	4


	//----- nvinfo : EIATTR_CUDA_API_VERSION
	.align		4
        /*0000*/ 	.byte	0x04, 0x37
        /*0002*/ 	.short	(.L_196 - .L_195)
.L_195:
        /*0004*/ 	.word	0x00000082


	//----- nvinfo : EIATTR_KPARAM_INFO
	.align		4
.L_196:
        /*0008*/ 	.byte	0x04, 0x17
        /*000a*/ 	.short	(.L_198 - .L_197)
.L_197:
        /*000c*/ 	.word	0x00000000
        /*0010*/ 	.short	0x0001
        /*0012*/ 	.short	0x0008
        /*0014*/ 	.byte	0x00, 0xf0, 0xa1, 0x00


	//----- nvinfo : EIATTR_KPARAM_INFO
	.align		4
.L_198:
        /*0018*/ 	.byte	0x04, 0x17
        /*001a*/ 	.short	(.L_200 - .L_199)
.L_199:
        /*001c*/ 	.word	0x00000000
        /*0020*/ 	.short	0x0000
        /*0022*/ 	.short	0x0000
        /*0024*/ 	.byte	0x00, 0xf0, 0x21, 0x00


	//----- nvinfo : EIATTR_SPARSE_MMA_MASK
	.align		4
.L_200:
        /*0028*/ 	.byte	0x03, 0x50
        /*002a*/ 	.short	0x0000


	//----- nvinfo : EIATTR_MAXREG_COUNT
	.align		4
        /*002c*/ 	.byte	0x03, 0x1b
        /*002e*/ 	.short	0x00ff


	//----- nvinfo : EIATTR_MERCURY_ISA_VERSION
	.align		4
        /*0030*/ 	.byte	0x03, 0x5f
        /*0032*/ 	.short	0x0101


	//----- nvinfo : EIATTR_VRC_CTA_INIT_COUNT
	.align		4
        /*0034*/ 	.byte	0x02, 0x4a
	.zero		1
	.zero		1


	//----- nvinfo : EIATTR_EXIT_INSTR_OFFSETS
	.align		4
        /*0038*/ 	.byte	0x04, 0x1c
        /*003a*/ 	.short	(.L_202 - .L_201)


	//   ....[0]....
.L_201:
        /*003c*/ 	.word	0x00000590


	//   ....[1]....
        /*0040*/ 	.word	0x00000610


	//   ....[2]....
        /*0044*/ 	.word	0x00000a00


	//   ....[3]....
        /*0048*/ 	.word	0x00000c60


	//   ....[4]....
        /*004c*/ 	.word	0x00000d40


	//   ....[5]....
        /*0050*/ 	.word	0x00000d60


	//----- nvinfo : EIATTR_MAX_THREADS
	.align		4
.L_202:
        /*0054*/ 	.byte	0x04, 0x05
        /*0056*/ 	.short	(.L_204 - .L_203)
.L_203:
        /*0058*/ 	.word	0x00000100
        /*005c*/ 	.word	0x00000001
        /*0060*/ 	.word	0x00000001


	//----- nvinfo : EIATTR_CRS_STACK_SIZE
	.align		4
.L_204:
        /*0064*/ 	.byte	0x04, 0x1e
        /*0066*/ 	.short	(.L_206 - .L_205)
.L_205:
        /*0068*/ 	.word	0x00000000


	//----- nvinfo : EIATTR_CBANK_PARAM_SIZE
	.align		4
.L_206:
        /*006c*/ 	.byte	0x03, 0x19
        /*006e*/ 	.short	0x0030


	//----- nvinfo : EIATTR_PARAM_CBANK
	.align		4
        /*0070*/ 	.byte	0x04, 0x0a
        /*0072*/ 	.short	(.L_208 - .L_207)
	.align		4
.L_207:
        /*0074*/ 	.word	index@(.nv.constant0._ZN3cub18CUB_300001_SM_10006detail8for_each13static_kernelINS2_12policy_hub_t12policy_500_tElNS2_12op_wrapper_tIlN6thrust24THRUST_300001_SM_1000_NS6system6detail7generic6detail21binary_search_functorINS8_6detail15normal_iteratorINS8_10device_ptrIiEEEENSC_18binary_search_lessENSC_3ubfEEENS8_12zip_iteratorIN4cuda3std3__45tupleIJNSF_INS8_7pointerIiNS8_8cuda_cub5par_tENS8_11use_defaultESU_EEEENSF_INSR_IlST_SU_SU_EEEEEEEEEEEEEvT0_T1_)
        /*0078*/ 	.short	0x0380
        /*007a*/ 	.short	0x0030


	//----- nvinfo : EIATTR_SW_WAR
	.align		4
.L_208:
        /*007c*/ 	.byte	0x04, 0x36
        /*007e*/ 	.short	(.L_210 - .L_209)
.L_209:
        /*0080*/ 	.word	0x00000008
.L_210:


//--------------------- .nv.info._ZN3cub18CUB_300001_SM_10006detail8for_each13static_kernelINS2_12policy_hub_t12policy_500_tElNS2_12op_wrapper_tIlN6thrust24THRUST_300001_SM_1000_NS6system6detail7generic6detail21binary_search_functorINS8_6detail15normal_iteratorINS8_10device_ptrIiEEEENSC_18binary_search_lessENSC_3lbfEEENS8_12zip_iteratorIN4cuda3std3__45tupleIJNSF_INS8_7pointerIiNS8_8cuda_cub5par_tENS8_11use_defaultESU_EEEENSF_INSR_IlST_SU_SU_EEEEEEEEEEEEEvT0_T1_ --------------------------
	.section	.nv.info._ZN3cub18CUB_300001_SM_10006detail8for_each13static_kernelINS2_12policy_hub_t12policy_500_tElNS2_12op_wrapper_tIlN6thrust24THRUST_300001_SM_1000_NS6system6detail7generic6detail21binary_search_functorINS8_6detail15normal_iteratorINS8_10device_ptrIiEEEENSC_18binary_search_lessENSC_3lbfEEENS8_12zip_iteratorIN4cuda3std3__45tupleIJNSF_INS8_7pointerIiNS8_8cuda_cub5par_tENS8_11use_defaultESU_EEEENSF_INSR_IlST_SU_SU_EEEEEEEEEEEEEvT0_T1_,"",@"SHT_CUDA_INFO"
	.sectionflags	@""
	.align	4


	//----- nvinfo : EIATTR_CUDA_API_VERSION
	.align		4
        /*0000*/ 	.byte	0x04, 0x37
        /*0002*/ 	.short	(.L_212 - .L_211)
.L_211:
        /*0004*/ 	.word	0x00000082


	//----- nvinfo : EIATTR_KPARAM_INFO
	.align		4
.L_212:
        /*0008*/ 	.byte	0x04, 0x17
        /*000a*/ 	.short	(.L_214 - .L_213)
.L_213:
        /*000c*/ 	.word	0x00000000
        /*0010*/ 	.short	0x0001
        /*0012*/ 	.short	0x0008
        /*0014*/ 	.byte	0x00, 0xf0, 0xa1, 0x00


	//----- nvinfo : EIATTR_KPARAM_INFO
	.align		4
.L_214:
        /*0018*/ 	.byte	0x04, 0x17
        /*001a*/ 	.short	(.L_216 - .L_215)
.L_215:
        /*001c*/ 	.word	0x00000000
        /*0020*/ 	.short	0x0000
        /*0022*/ 	.short	0x0000
        /*0024*/ 	.byte	0x00, 0xf0, 0x21, 0x00


	//----- nvinfo : EIATTR_SPARSE_MMA_MASK
	.align		4
.L_216:
        /*0028*/ 	.byte	0x03, 0x50
        /*002a*/ 	.short	0x0000


	//----- nvinfo : EIATTR_MAXREG_COUNT
	.align		4
        /*002c*/ 	.byte	0x03, 0x1b
        /*002e*/ 	.short	0x00ff


	//----- nvinfo : EIATTR_MERCURY_ISA_VERSION
	.align		4
        /*0030*/ 	.byte	0x03, 0x5f
        /*0032*/ 	.short	0x0101


	//----- nvinfo : EIATTR_VRC_CTA_INIT_COUNT
	.align		4
        /*0034*/ 	.byte	0x02, 0x4a
	.zero		1
	.zero		1


	//----- nvinfo : EIATTR_EXIT_INSTR_OFFSETS
	.align		4
        /*0038*/ 	.byte	0x04, 0x1c
        /*003a*/ 	.short	(.L_218 - .L_217)


	//   ....[0]....
.L_217:
        /*003c*/ 	.word	0x00000590


	//   ....[1]....
        /*0040*/ 	.word	0x00000610


	//   ....[2]....
        /*0044*/ 	.word	0x00000a00


	//   ....[3]....
        /*0048*/ 	.word	0x00000c60


	//   ....[4]....
        /*004c*/ 	.word	0x00000d40


	//   ....[5]....
        /*0050*/ 	.word	0x00000d60


	//----- nvinfo : EIATTR_MAX_THREADS
	.align		4
.L_218:
        /*0054*/ 	.byte	0x04, 0x05
        /*0056*/ 	.short	(.L_220 - .L_219)
.L_219:
        /*0058*/ 	.word	0x00000100
        /*005c*/ 	.word	0x00000001
        /*0060*/ 	.word	0x00000001


	//----- nvinfo : EIATTR_CRS_STACK_SIZE
	.align		4
.L_220:
        /*0064*/ 	.byte	0x04, 0x1e
        /*0066*/ 	.short	(.L_222 - .L_221)
.L_221:
        /*0068*/ 	.word	0x00000000


	//----- nvinfo : EIATTR_CBANK_PARAM_SIZE
	.align		4
.L_222:
        /*006c*/ 	.byte	0x03, 0x19
        /*006e*/ 	.short	0x0030


	//----- nvinfo : EIATTR_PARAM_CBANK
	.align		4
        /*0070*/ 	.byte	0x04, 0x0a
        /*0072*/ 	.short	(.L_224 - .L_223)
	.align		4
.L_223:
        /*0074*/ 	.word	index@(.nv.constant0._ZN3cub18CUB_300001_SM_10006detail8for_each13static_kernelINS2_12policy_hub_t12policy_500_tElNS2_12op_wrapper_tIlN6thrust24THRUST_300001_SM_1000_NS6system6detail7generic6detail21binary_search_functorINS8_6detail15normal_iteratorINS8_10device_ptrIiEEEENSC_18binary_search_lessENSC_3lbfEEENS8_12zip_iteratorIN4cuda3std3__45tupleIJNSF_INS8_7pointerIiNS8_8cuda_cub5par_tENS8_11use_defaultESU_EEEENSF_INSR_IlST_SU_SU_EEEEEEEEEEEEEvT0_T1_)
        /*0078*/ 	.short	0x0380
        /*007a*/ 	.short	0x0030


	//----- nvinfo : EIATTR_SW_WAR
	.align		4
.L_224:
        /*007c*/ 	.byte	0x04, 0x36
        /*007e*/ 	.short	(.L_226 - .L_225)
.L_225:
        /*0080*/ 	.word	0x00000008
.L_226:


//--------------------- .nv.info._ZN3cub18CUB_300001_SM_10006detail11EmptyKernelIvEEvv --------------------------
	.section	.nv.info._ZN3cub18CUB_300001_SM_10006detail11EmptyKernelIvEEvv,"",@"SHT_CUDA_INFO"
	.sectionflags	@""
	.align	4


	//----- nvinfo : EIATTR_CUDA_API_VERSION
	.align		4
        /*0000*/ 	.byte	0x04, 0x37
        /*0002*/ 	.short	(.L_228 - .L_227)
.L_227:
        /*0004*/ 	.word	0x00000082


	//----- nvinfo : EIATTR_SPARSE_MMA_MASK
	.align		4
.L_228:
        /*0008*/ 	.byte	0x03, 0x50
        /*000a*/ 	.short	0x0000


	//----- nvinfo : EIATTR_MAXREG_COUNT
	.align		4
        /*000c*/ 	.byte	0x03, 0x1b
        /*000e*/ 	.short	0x00ff


	//----- nvinfo : EIATTR_MERCURY_ISA_VERSION
	.align		4
        /*0010*/ 	.byte	0x03, 0x5f
        /*0012*/ 	.short	0x0101


	//----- nvinfo : EIATTR_VRC_CTA_INIT_COUNT
	.align		4
        /*0014*/ 	.byte	0x02, 0x4a
	.zero		1
	.zero		1


	//----- nvinfo : EIATTR_EXIT_INSTR_OFFSETS
	.align		4
        /*0018*/ 	.byte	0x04, 0x1c
        /*001a*/ 	.short	(.L_230 - .L_229)


	//   ....[0]....
.L_229:
        /*001c*/ 	.word	0x00000010


	//----- nvinfo : EIATTR_SW_WAR
	.align		4
.L_230:
        /*0020*/ 	.byte	0x04, 0x36
        /*0022*/ 	.short	(.L_232 - .L_231)
.L_231:
        /*0024*/ 	.word	0x00000008
.L_232:


//--------------------- .nv.callgraph             --------------------------
	.section	.nv.callgraph,"",@"SHT_CUDA_CALLGRAPH"
	.align	4
	.sectionentsize	8
	.align		4
        /*0000*/ 	.word	0x00000000
	.align		4
        /*0004*/ 	.word	0xffffffff
	.align		4
        /*0008*/ 	.word	0x00000000
	.align		4
        /*000c*/ 	.word	0xfffffffe
	.align		4
        /*0010*/ 	.word	0x00000000
	.align		4
        /*0014*/ 	.word	0xfffffffd
	.align		4
        /*0018*/ 	.word	0x00000000
	.align		4
        /*001c*/ 	.word	0xfffffffc


//--------------------- .nv.constant4             --------------------------
	.section	.nv.constant4,"a",@progbits
	.align	8
	.align		8
.nv.constant4:
        /*0000*/ 	.dword	_ZN34_INTERNAL_a61355a1_4_k_cu__Z4testv4cuda3std3__45__cpo5beginE
	.align		8
        /*0008*/ 	.dword	_ZN34_INTERNAL_a61355a1_4_k_cu__Z4testv4cuda3std3__45__cpo3endE
	.align		8
        /*0010*/ 	.dword	_ZN34_INTERNAL_a61355a1_4_k_cu__Z4testv4cuda3std3__45__cpo6cbeginE
	.align		8
        /*0018*/ 	.dword	_ZN34_INTERNAL_a61355a1_4_k_cu__Z4testv4cuda3std3__45__cpo4cendE
	.align		8
        /*0020*/ 	.dword	_ZN34_INTERNAL_a61355a1_4_k_cu__Z4testv4cuda3std3__45__cpo6rbeginE
	.align		8
        /*0028*/ 	.dword	_ZN34_INTERNAL_a61355a1_4_k_cu__Z4testv4cuda3std3__45__cpo4rendE
	.align		8
        /*0030*/ 	.dword	_ZN34_INTERNAL_a61355a1_4_k_cu__Z4testv4cuda3std3__45__cpo7crbeginE
	.align		8
        /*0038*/ 	.dword	_ZN34_INTERNAL_a61355a1_4_k_cu__Z4testv4cuda3std3__45__cpo5crendE
	.align		8
        /*0040*/ 	.dword	_ZN34_INTERNAL_a61355a1_4_k_cu__Z4testv4cuda3std3__436_GLOBAL__N__a61355a1_4_k_cu__Z4testv6ignoreE
	.align		8
        /*0048*/ 	.dword	_ZN34_INTERNAL_a61355a1_4_k_cu__Z4testv4cuda3std3__419piecewise_constructE
	.align		8
        /*0050*/ 	.dword	_ZN34_INTERNAL_a61355a1_4_k_cu__Z4testv4cuda3std3__48in_placeE
	.align		8
        /*0058*/ 	.dword	_ZN34_INTERNAL_a61355a1_4_k_cu__Z4testv4cuda3std3__420unreachable_sentinelE
	.align		8
        /*0060*/ 	.dword	_ZN34_INTERNAL_a61355a1_4_k_cu__Z4testv4cuda3std3__47nulloptE
	.align		8
        /*0068*/ 	.dword	_ZN34_INTERNAL_a61355a1_4_k_cu__Z4testv4cuda3std3__48unexpectE
	.align		8
        /*0070*/ 	.dword	_ZN34_INTERNAL_a61355a1_4_k_cu__Z4testv4cuda3std6ranges3__45__cpo4swapE
	.align		8
        /*0078*/ 	.dword	_ZN34_INTERNAL_a61355a1_4_k_cu__Z4testv4cuda3std6ranges3__45__cpo9iter_moveE
	.align		8
        /*0080*/ 	.dword	_ZN34_INTERNAL_a61355a1_4_k_cu__Z4testv4cuda3std6ranges3__45__cpo5beginE
	.align		8
        /*0088*/ 	.dword	_ZN34_INTERNAL_a61355a1_4_k_cu__Z4testv4cuda3std6ranges3__45__cpo3endE
	.align		8
        /*0090*/ 	.dword	_ZN34_INTERNAL_a61355a1_4_k_cu__Z4testv4cuda3std6ranges3__45__cpo6cbeginE
	.align		8
        /*0098*/ 	.dword	_ZN34_INTERNAL_a61355a1_4_k_cu__Z4testv4cuda3std6ranges3__45__cpo4cendE
	.align		8
        /*00a0*/ 	.dword	_ZN34_INTERNAL_a61355a1_4_k_cu__Z4testv4cuda3std6ranges3__45__cpo7advanceE
	.align		8
        /*00a8*/ 	.dword	_ZN34_INTERNAL_a61355a1_4_k_cu__Z4testv4cuda3std6ranges3__45__cpo9iter_swapE
	.align		8
        /*00b0*/ 	.dword	_ZN34_INTERNAL_a61355a1_4_k_cu__Z4testv4cuda3std6ranges3__45__cpo4nextE
	.align		8
        /*00b8*/ 	.dword	_ZN34_INTERNAL_a61355a1_4_k_cu__Z4testv4cuda3std6ranges3__45__cpo4prevE
	.align		8
        /*00c0*/ 	.dword	_ZN34_INTERNAL_a61355a1_4_k_cu__Z4testv4cuda3std6ranges3__45__cpo4dataE
	.align		8
        /*00c8*/ 	.dword	_ZN34_INTERNAL_a61355a1_4_k_cu__Z4testv4cuda3std6ranges3__45__cpo5cdataE
	.align		8
        /*00d0*/ 	.dword	_ZN34_INTERNAL_a61355a1_4_k_cu__Z4testv4cuda3std6ranges3__45__cpo4sizeE
	.align		8
        /*00d8*/ 	.dword	_ZN34_INTERNAL_a61355a1_4_k_cu__Z4testv4cuda3std6ranges3__45__cpo5ssizeE
	.align		8
        /*00e0*/ 	.dword	_ZN34_INTERNAL_a61355a1_4_k_cu__Z4testv4cuda3std6ranges3__45__cpo8distanceE
	.align		8
        /*00e8*/ 	.dword	_ZN34_INTERNAL_a61355a1_4_k_cu__Z4testv6thrust24THRUST_300001_SM_1000_NS8cuda_cub3parE
	.align		8
        /*00f0*/ 	.dword	_ZN34_INTERNAL_a61355a1_4_k_cu__Z4testv6thrust24THRUST_300001_SM_1000_NS8cuda_cub10par_nosyncE
	.align		8
        /*00f8*/ 	.dword	_ZN34_INTERNAL_a61355a1_4_k_cu__Z4testv6thrust24THRUST_300001_SM_1000_NS6system6detail10sequential3seqE
	.align		8
        /*0100*/ 	.dword	_ZN34_INTERNAL_a61355a1_4_k_cu__Z4testv6thrust24THRUST_300001_SM_1000_NS6system3cpp3parE
	.align		8
        /*0108*/ 	.dword	_ZN34_INTERNAL_a61355a1_4_k_cu__Z4testv6thrust24THRUST_300001_SM_1000_NS12placeholders2_1E
	.align		8
        /*0110*/ 	.dword	_ZN34_INTERNAL_a61355a1_4_k_cu__Z4testv6thrust24THRUST_300001_SM_1000_NS12placeholders2_2E
	.align		8
        /*0118*/ 	.dword	_ZN34_INTERNAL_a61355a1_4_k_cu__Z4testv6thrust24THRUST_300001_SM_1000_NS12placeholders2_3E
	.align		8
        /*0120*/ 	.dword	_ZN34_INTERNAL_a61355a1_4_k_cu__Z4testv6thrust24THRUST_300001_SM_1000_NS12placeholders2_4E
	.align		8
        /*0128*/ 	.dword	_ZN34_INTERNAL_a61355a1_4_k_cu__Z4testv6thrust24THRUST_300001_SM_1000_NS12placeholders2_5E
	.align		8
        /*0130*/ 	.dword	_ZN34_INTERNAL_a61355a1_4_k_cu__Z4testv6thrust24THRUST_300001_SM_1000_NS12placeholders2_6E
	.align		8
        /*0138*/ 	.dword	_ZN34_INTERNAL_a61355a1_4_k_cu__Z4testv6thrust24THRUST_300001_SM_1000_NS12placeholders2_7E
	.align		8
        /*0140*/ 	.dword	_ZN34_INTERNAL_a61355a1_4_k_cu__Z4testv6thrust24THRUST_300001_SM_1000_NS12placeholders2_8E
	.align		8
        /*0148*/ 	.dword	_ZN34_INTERNAL_a61355a1_4_k_cu__Z4testv6thrust24THRUST_300001_SM_1000_NS12placeholders2_9E
	.align		8
        /*0150*/ 	.dword	_ZN34_INTERNAL_a61355a1_4_k_cu__Z4testv6thrust24THRUST_300001_SM_1000_NS12placeholders3_10E
	.align		8
        /*0158*/ 	.dword	_ZN34_INTERNAL_a61355a1_4_k_cu__Z4testv6thrust24THRUST_300001_SM_1000_NS3seqE
	.align		8
        /*0160*/ 	.dword	_ZN34_INTERNAL_a61355a1_4_k_cu__Z4testv6thrust24THRUST_300001_SM_1000_NS6deviceE


//--------------------- .text._ZN3cub18CUB_300001_SM_10006detail8for_each13static_kernelINS2_12policy_hub_t12policy_500_tElNS2_12op_wrapper_tIlN6thrust24THRUST_300001_SM_1000_NS6system6detail7generic6detail21binary_search_functorINS8_6detail15normal_iteratorINS8_10device_ptrIiEEEEN4cuda3std3__44lessIiEENSC_3ubfEEENS8_12zip_iteratorINSL_5tupleIJNSF_INS8_7pointerIiNS8_8cuda_cub3tagENS8_11use_defaultESV_EEEENSF_INSS_IlSU_SV_SV_EEEEEEEEEEEEEvT0_T1_ --------------------------
	.section	.text._ZN3cub18CUB_300001_SM_10006detail8for_each13static_kernelINS2_12policy_hub_t12policy_500_tElNS2_12op_wrapper_tIlN6thrust24THRUST_300001_SM_1000_NS6system6detail7generic6detail21binary_search_functorINS8_6detail15normal_iteratorINS8_10device_ptrIiEEEEN4cuda3std3__44lessIiEENSC_3ubfEEENS8_12zip_iteratorINSL_5tupleIJNSF_INS8_7pointerIiNS8_8cuda_cub3tagENS8_11use_defaultESV_EEEENSF_INSS_IlSU_SV_SV_EEEEEEEEEEEEEvT0_T1_,"ax",@progbits
	.align	128
        .global         _ZN3cub18CUB_300001_SM_10006detail8for_each13static_kernelINS2_12policy_hub_t12policy_500_tElNS2_12op_wrapper_tIlN6thrust24THRUST_300001_SM_1000_NS6system6detail7generic6detail21binary_search_functorINS8_6detail15normal_iteratorINS8_10device_ptrIiEEEEN4cuda3std3__44lessIiEENSC_3ubfEEENS8_12zip_iteratorINSL_5tupleIJNSF_INS8_7pointerIiNS8_8cuda_cub3tagENS8_11use_defaultESV_EEEENSF_INSS_IlSU_SV_SV_EEEEEEEEEEEEEvT0_T1_
        .type           _ZN3cub18CUB_300001_SM_10006detail8for_each13static_kernelINS2_12policy_hub_t12policy_500_tElNS2_12op_wrapper_tIlN6thrust24THRUST_300001_SM_1000_NS6system6detail7generic6detail21binary_search_functorINS8_6detail15normal_iteratorINS8_10device_ptrIiEEEEN4cuda3std3__44lessIiEENSC_3ubfEEENS8_12zip_iteratorINSL_5tupleIJNSF_INS8_7pointerIiNS8_8cuda_cub3tagENS8_11use_defaultESV_EEEENSF_INSS_IlSU_SV_SV_EEEEEEEEEEEEEvT0_T1_,@function
        .size           _ZN3cub18CUB_300001_SM_10006detail8for_each13static_kernelINS2_12policy_hub_t12policy_500_tElNS2_12op_wrapper_tIlN6thrust24THRUST_300001_SM_1000_NS6system6detail7generic6detail21binary_search_functorINS8_6detail15normal_iteratorINS8_10device_ptrIiEEEEN4cuda3std3__44lessIiEENSC_3ubfEEENS8_12zip_iteratorINSL_5tupleIJNSF_INS8_7pointerIiNS8_8cuda_cub3tagENS8_11use_defaultESV_EEEENSF_INSS_IlSU_SV_SV_EEEEEEEEEEEEEvT0_T1_,(.L_x_113 - _ZN3cub18CUB_300001_SM_10006detail8for_each13static_kernelINS2_12policy_hub_t12policy_500_tElNS2_12op_wrapper_tIlN6thrust24THRUST_300001_SM_1000_NS6system6detail7generic6detail21binary_search_functorINS8_6detail15normal_iteratorINS8_10device_ptrIiEEEEN4cuda3std3__44lessIiEENSC_3ubfEEENS8_12zip_iteratorINSL_5tupleIJNSF_INS8_7pointerIiNS8_8cuda_cub3tagENS8_11use_defaultESV_EEEENSF_INSS_IlSU_SV_SV_EEEEEEEEEEEEEvT0_T1_)
        .other          _ZN3cub18CUB_300001_SM_10006detail8for_each13static_kernelINS2_12policy_hub_t12policy_500_tElNS2_12op_wrapper_tIlN6thrust24THRUST_300001_SM_1000_NS6system6detail7generic6detail21binary_search_functorINS8_6detail15normal_iteratorINS8_10device_ptrIiEEEEN4cuda3std3__44lessIiEENSC_3ubfEEENS8_12zip_iteratorINSL_5tupleIJNSF_INS8_7pointerIiNS8_8cuda_cub3tagENS8_11use_defaultESV_EEEENSF_INSS_IlSU_SV_SV_EEEEEEEEEEEEEvT0_T1_,@"STO_CUDA_ENTRY STV_DEFAULT"
_ZN3cub18CUB_300001_SM_10006detail8for_each13static_kernelINS2_12policy_hub_t12policy_500_tElNS2_12op_wrapper_tIlN6thrust24THRUST_300001_SM_1000_NS6system6detail7generic6detail21binary_search_functorINS8_6detail15normal_iteratorINS8_10device_ptrIiEEEEN4cuda3std3__44lessIiEENSC_3ubfEEENS8_12zip_iteratorINSL_5tupleIJNSF_INS8_7pointerIiNS8_8cuda_cub3tagENS8_11use_defaultESV_EEEENSF_INSS_IlSU_SV_SV_EEEEEEEEEEEEEvT0_T1_:
.text._ZN3cub18CUB_300001_SM_10006detail8for_each13static_kernelINS2_12policy_hub_t12policy_500_tElNS2_12op_wrapper_tIlN6thrust24THRUST_300001_SM_1000_NS6system6detail7generic6detail21binary_search_functorINS8_6detail15normal_iteratorINS8_10device_ptrIiEEEEN4cuda3std3__44lessIiEENSC_3ubfEEENS8_12zip_iteratorINSL_5tupleIJNSF_INS8_7pointerIiNS8_8cuda_cub3tagENS8_11use_defaultESV_EEEENSF_INSS_IlSU_SV_SV_EEEEEEEEEEEEEvT0_T1_:
[----:B------:R-:W-:Y:S08]  /*0000*/  LDC R1, c[0x0][0x37c] ;  /* 0x0000df00ff017b82 */ /* 0x000ff00000000800 */
[----:B------:R-:W0:Y:S01]  /*0010*/  S2UR UR4, SR_CTAID.X ;  /* 0x00000000000479c3 */ /* 0x000e220000002500 */
[----:B------:R-:W1:Y:S01]  /*0020*/  LDCU.64 UR6, c[0x0][0x380] ;  /* 0x00007000ff0677ac */ /* 0x000e620008000a00 */
[----:B------:R-:W2:Y:S01]  /*0030*/  LDCU.64 UR10, c[0x0][0x358] ;  /* 0x00006b00ff0a77ac */ /* 0x000ea20008000a00 */
[----:B0-----:R-:W-:-:S04]  /*0040*/  UIMAD.WIDE.U32 UR4, UR4, 0x200, URZ ;  /* 0x00000200040478a5 */ /* 0x001fc8000f8e00ff */
[----:B-1----:R-:W-:-:S04]  /*0050*/  UIADD3 UR6, UP0, UPT, -UR4, UR6, URZ ;  /* 0x0000000604067290 */ /* 0x002fc8000ff1e1ff */
[----:B------:R-:W-:Y:S02]  /*0060*/  UIADD3.X UR7, UPT, UPT, ~UR5, UR7, URZ, UP0, !UPT ;  /* 0x0000000705077290 */ /* 0x000fe400087fe5ff */
[----:B------:R-:W-:-:S04]  /*0070*/  UISETP.GE.U32.AND UP0, UPT, UR6, 0x200, UPT ;  /* 0x000002000600788c */ /* 0x000fc8000bf06070 */
[----:B------:R-:W-:-:S09]  /*0080*/  UISETP.GE.AND.EX UP0, UPT, UR7, URZ, UPT, UP0 ;  /* 0x000000ff0700728c */ /* 0x000fd2000bf06300 */
[----:B--2---:R-:W-:Y:S05]  /*0090*/  BRA.U !UP0, `(.L_x_0) ;  /* 0x0000000508607547 */ /* 0x004fea000b800000 */
[----:B------:R-:W0:Y:S01]  /*00a0*/  LDCU.64 UR6, c[0x0][0x3a0] ;  /* 0x00007400ff0677ac */ /* 0x000e220008000a00 */
[----:B------:R-:W1:Y:S01]  /*00b0*/  S2R R0, SR_TID.X ;  /* 0x0000000000007919 */ /* 0x000e620000002100 */
[----:B------:R-:W0:Y:S02]  /*00c0*/  LDCU.64 UR8, c[0x0][0x398] ;  /* 0x00007300ff0877ac */ /* 0x000e240008000a00 */
[----:B0-----:R-:W-:-:S04]  /*00d0*/  UIADD3 UR6, UP0, UPT, UR6, -UR8, URZ ;  /* 0x8000000806067290 */ /* 0x001fc8000ff1e0ff */
[----:B------:R-:W-:-:S04]  /*00e0*/  UIADD3.X UR7, UPT, UPT, UR7, ~UR9, URZ, UP0, !UPT ;  /* 0x8000000907077290 */ /* 0x000fc800087fe4ff */
[----:B------:R-:W-:Y:S02]  /*00f0*/  USHF.R.S64 UR6, UR6, 0x2, UR7 ;  /* 0x0000000206067899 */ /* 0x000fe40008001007 */
[----:B------:R-:W-:Y:S02]  /*0100*/  USHF.R.S32.HI UR7, URZ, 0x2, UR7 ;  /* 0x00000002ff077899 */ /* 0x000fe40008011407 */
[----:B------:R-:W-:-:S04]  /*0110*/  UISETP.GE.U32.AND UP0, UPT, UR6, 0x1, UPT ;  /* 0x000000010600788c */ /* 0x000fc8000bf06070 */
[----:B------:R-:W-:-:S09]  /*0120*/  UISETP.GE.AND.EX UP0, UPT, UR7, URZ, UPT, UP0 ;  /* 0x000000ff0700728c */ /* 0x000fd2000bf06300 */
[----:B-1----:R-:W-:Y:S05]  /*0130*/  BRA.U !UP0, `(.L_x_1) ;  /* 0x0000000508187547 */ /* 0x002fea000b800000 */
[----:B------:R-:W0:Y:S01]  /*0140*/  LDCU.64 UR12, c[0x0][0x388] ;  /* 0x00007100ff0c77ac */ /* 0x000e220008000a00 */
[----:B------:R-:W-:-:S05]  /*0150*/  IADD3 R3, P0, PT, R0, UR4, RZ ;  /* 0x0000000400037c10 */ /* 0x000fca000ff1e0ff */
[----:B------:R-:W-:Y:S01]  /*0160*/  IMAD.X R4, RZ, RZ, UR5, P0 ;  /* 0x00000005ff047e24 */ /* 0x000fe200080e06ff */
[----:B------:R-:W1:Y:S01]  /*0170*/  LDCU.64 UR4, c[0x0][0x390] ;  /* 0x00007200ff0477ac */ /* 0x000e620008000a00 */
[----:B0-----:R-:W-:-:S04]  /*0180*/  LEA R6, P0, R3, UR12, 0x2 ;  /* 0x0000000c03067c11 */ /* 0x001fc8000f8010ff */
[----:B------:R-:W-:-:S05]  /*0190*/  LEA.HI.X R7, R3, UR13, R4, 0x2, P0 ;  /* 0x0000000d03077c11 */ /* 0x000fca00080f1404 */
[----:B------:R0:W5:Y:S01]  /*01a0*/  LDG.E R5, desc[UR10][R6.64] ;  /* 0x0000000a06057981 */ /* 0x000162000c1e1900 */
[C---:B-1----:R-:W-:Y:S01]  /*01b0*/  LEA R2, P0, R3.reuse, UR4, 0x3 ;  /* 0x0000000403027c11 */ /* 0x042fe2000f8018ff */
[----:B------:R-:W-:Y:S01]  /*01c0*/  IMAD.U32 R0, RZ, RZ, UR6 ;  /* 0x00000006ff007e24 */ /* 0x000fe2000f8e00ff */
[----:B------:R-:W-:Y:S01]  /*01d0*/  BSSY.RECONVERGENT B0, `(.L_x_2) ;  /* 0x000001b000007945 */ /* 0x000fe20003800200 */
[----:B------:R-:W-:Y:S02]  /*01e0*/  CS2R R16, SRZ ;  /* 0x0000000000107805 */ /* 0x000fe4000001ff00 */
[----:B------:R-:W-:Y:S01]  /*01f0*/  LEA.HI.X R3, R3, UR5, R4, 0x3, P0 ;  /* 0x0000000503037c11 */ /* 0x000fe200080f1c04 */
[----:B------:R-:W-:Y:S02]  /*0200*/  IMAD.U32 R4, RZ, RZ, UR7 ;  /* 0x00000007ff047e24 */ /* 0x000fe4000f8e00ff */
[----:B------:R-:W-:Y:S02]  /*0210*/  IMAD.MOV.U32 R15, RZ, RZ, R0 ;  /* 0x000000ffff0f7224 */ /* 0x000fe400078e0000 */
[----:B0-----:R-:W-:-:S07]  /*0220*/  IMAD.MOV.U32 R14, RZ, RZ, R4 ;  /* 0x000000ffff0e7224 */ /* 0x001fce00078e0004 */
.L_x_3:
[----:B------:R-:W-:-:S05]  /*0230*/  IADD3 R12, P0, PT, -R16, R15, RZ ;  /* 0x0000000f100c7210 */ /* 0x000fca0007f1e1ff */
[----:B------:R-:W-:-:S05]  /*0240*/  IMAD.X R13, R14, 0x1, ~R17, P0 ;  /* 0x000000010e0d7824 */ /* 0x000fca00000e0e11 */
[----:B------:R-:W-:-:S05]  /*0250*/  LEA.HI R12, P0, R13, R12, RZ, 0x1 ;  /* 0x0000000c0d0c7211 */ /* 0x000fca00078108ff */
[----:B------:R-:W-:-:S05]  /*0260*/  IMAD.X R13, RZ, RZ, R13, P0 ;  /* 0x000000ffff0d7224 */ /* 0x000fca00000e060d */
[--C-:B------:R-:W-:Y:S02]  /*0270*/  SHF.R.S64 R12, R12, 0x1, R13.reuse ;  /* 0x000000010c0c7819 */ /* 0x100fe4000000100d */
[----:B------:R-:W-:Y:S02]  /*0280*/  SHF.R.S32.HI R13, RZ, 0x1, R13 ;  /* 0x00000001ff0d7819 */ /* 0x000fe4000001140d */
[----:B------:R-:W-:-:S05]  /*0290*/  IADD3 R12, P0, PT, R16, R12, RZ ;  /* 0x0000000c100c7210 */ /* 0x000fca0007f1e0ff */
[----:B------:R-:W-:Y:S01]  /*02a0*/  IMAD.X R13, R17, 0x1, R13, P0 ;  /* 0x00000001110d7824 */ /* 0x000fe200000e060d */
[----:B------:R-:W-:-:S04]  /*02b0*/  LEA R8, P0, R12, UR8, 0x2 ;  /* 0x000000080c087c11 */ /* 0x000fc8000f8010ff */
[----:B------:R-:W-:-:S05]  /*02c0*/  LEA.HI.X R9, R12, UR9, R13, 0x2, P0 ;  /* 0x000000090c097c11 */ /* 0x000fca00080f140d */
[----:B------:R-:W2:Y:S01]  /*02d0*/  LDG.E R8, desc[UR10][R8.64] ;  /* 0x0000000a08087981 */ /* 0x000ea2000c1e1900 */
[----:B------:R-:W-:-:S05]  /*02e0*/  IADD3 R10, P1, PT, R12, 0x1, RZ ;  /* 0x000000010c0a7810 */ /* 0x000fca0007f3e0ff */
[----:B------:R-:W-:Y:S01]  /*02f0*/  IMAD.X R11, RZ, RZ, R13, P1 ;  /* 0x000000ffff0b7224 */ /* 0x000fe200008e060d */
[----:B--2--5:R-:W-:-:S04]  /*0300*/  ISETP.GE.AND P0, PT, R5, R8, PT ;  /* 0x000000080500720c */ /* 0x024fc80003f06270 */
[----:B------:R-:W-:Y:S02]  /*0310*/  SEL R15, R12, R15, !P0 ;  /* 0x0000000f0c0f7207 */ /* 0x000fe40004000000 */
[----:B------:R-:W-:Y:S02]  /*0320*/  SEL R16, R16, R10, !P0 ;  /* 0x0000000a10107207 */ /* 0x000fe40004000000 */
[----:B------:R-:W-:Y:S02]  /*0330*/  SEL R14, R13, R14, !P0 ;  /* 0x0000000e0d0e7207 */ /* 0x000fe40004000000 */
[----:B------:R-:W-:Y:S02]  /*0340*/  SEL R17, R17, R11, !P0 ;  /* 0x0000000b11117207 */ /* 0x000fe40004000000 */
[----:B------:R-:W-:-:S04]  /*0350*/  ISETP.GE.U32.AND P0, PT, R16, R15, PT ;  /* 0x0000000f1000720c */ /* 0x000fc80003f06070 */
[----:B------:R-:W-:-:S13]  /*0360*/  ISETP.GE.AND.EX P0, PT, R17, R14, PT, P0 ;  /* 0x0000000e1100720c */ /* 0x000fda0003f06300 */
[----:B------:R-:W-:Y:S05]  /*0370*/  @!P0 BRA `(.L_x_3) ;  /* 0xfffffffc00ac8947 */ /* 0x000fea000383ffff */
[----:B------:R-:W-:Y:S05]  /*0380*/  BSYNC.RECONVERGENT B0 ;  /* 0x0000000000007941 */ /* 0x000fea0003800200 */
.L_x_2:
[----:B------:R-:W-:Y:S02]  /*0390*/  IMAD.MOV.U32 R8, RZ, RZ, R16 ;  /* 0x000000ffff087224 */ /* 0x000fe400078e0010 */
[----:B------:R-:W-:-:S05]  /*03a0*/  IMAD.MOV.U32 R9, RZ, RZ, R17 ;  /* 0x000000ffff097224 */ /* 0x000fca00078e0011 */
[----:B------:R0:W-:Y:S04]  /*03b0*/  STG.E.64 desc[UR10][R2.64], R8 ;  /* 0x0000000802007986 */ /* 0x0001e8000c101b0a */
[----:B------:R0:W5:Y:S01]  /*03c0*/  LDG.E R5, desc[UR10][R6.64+0x400] ;  /* 0x0004000a06057981 */ /* 0x000162000c1e1900 */
[----:B------:R-:W-:Y:S01]  /*03d0*/  BSSY.RECONVERGENT B0, `(.L_x_4) ;  /* 0x0000018000007945 */ /* 0x000fe20003800200 */
[----:B------:R-:W-:Y:S02]  /*03e0*/  IMAD.MOV.U32 R13, RZ, RZ, RZ ;  /* 0x000000ffff0d7224 */ /* 0x000fe400078e00ff */
[----:B------:R-:W-:-:S07]  /*03f0*/  IMAD.MOV.U32 R15, RZ, RZ, RZ ;  /* 0x000000ffff0f7224 */ /* 0x000fce00078e00ff */
.L_x_5:
[----:B------:R-:W-:-:S05]  /*0400*/  IADD3 R11, P0, PT, R0, -R13, RZ ;  /* 0x8000000d000b7210 */ /* 0x000fca0007f1e0ff */
[----:B------:R-:W-:-:S05]  /*0410*/  IMAD.X R10, R4, 0x1, ~R15, P0 ;  /* 0x00000001040a7824 */ /* 0x000fca00000e0e0f */
[----:B------:R-:W-:-:S05]  /*0420*/  LEA.HI R11, P0, R10, R11, RZ, 0x1 ;  /* 0x0000000b0a0b7211 */ /* 0x000fca00078108ff */
[----:B------:R-:W-:-:S05]  /*0430*/  IMAD.X R10, RZ, RZ, R10, P0 ;  /* 0x000000ffff0a7224 */ /* 0x000fca00000e060a */
[--C-:B------:R-:W-:Y:S02]  /*0440*/  SHF.R.S64 R11, R11, 0x1, R10.reuse ;  /* 0x000000010b0b7819 */ /* 0x100fe4000000100a */
[----:B------:R-:W-:Y:S02]  /*0450*/  SHF.R.S32.HI R10, RZ, 0x1, R10 ;  /* 0x00000001ff0a7819 */ /* 0x000fe4000001140a */
[----:B------:R-:W-:-:S05]  /*0460*/  IADD3 R11, P0, PT, R13, R11, RZ ;  /* 0x0000000b0d0b7210 */ /* 0x000fca0007f1e0ff */
[----:B------:R-:W-:Y:S01]  /*0470*/  IMAD.X R10, R15, 0x1, R10, P0 ;  /* 0x000000010f0a7824 */ /* 0x000fe200000e060a */
[----:B0-----:R-:W-:-:S04]  /*0480*/  LEA R6, P0, R11, UR8, 0x2 ;  /* 0x000000080b067c11 */ /* 0x001fc8000f8010ff */
        /* <DEDUP_REMOVED lines=13> */
.L_x_4:
[----:B------:R-:W-:Y:S02]  /*0560*/  IMAD.MOV.U32 R4, RZ, RZ, R13 ;  /* 0x000000ffff047224 */ /* 0x000fe400078e000d */
[----:B------:R-:W-:-:S05]  /*0570*/  IMAD.MOV.U32 R5, RZ, RZ, R15 ;  /* 0x000000ffff057224 */ /* 0x000fca00078e000f */
[----:B------:R-:W-:Y:S01]  /*0580*/  STG.E.64 desc[UR10][R2.64+0x800], R4 ;  /* 0x0008000402007986 */ /* 0x000fe2000c101b0a */
[----:B------:R-:W-:Y:S05]  /*0590*/  EXIT ;  /* 0x000000000000794d */ /* 0x000fea0003800000 */
.L_x_1:
[----:B------:R-:W0:Y:S01]  /*05a0*/  LDCU.64 UR6, c[0x0][0x390] ;  /* 0x00007200ff0677ac */ /* 0x000e220008000a00 */
[----:B------:R-:W-:-:S05]  /*05b0*/  IADD3 R0, P0, PT, R0, UR4, RZ ;  /* 0x0000000400007c10 */ /* 0x000fca000ff1e0ff */
[----:B------:R-:W-:Y:S01]  /*05c0*/  IMAD.X R3, RZ, RZ, UR5, P0 ;  /* 0x00000005ff037e24 */ /* 0x000fe200080e06ff */
[----:B0-----:R-:W-:-:S04]  /*05d0*/  LEA R2, P0, R0, UR6, 0x3 ;  /* 0x0000000600027c11 */ /* 0x001fc8000f8018ff */
[----:B------:R-:W-:-:S05]  /*05e0*/  LEA.HI.X R3, R0, UR7, R3, 0x3, P0 ;  /* 0x0000000700037c11 */ /* 0x000fca00080f1c03 */
[----:B------:R-:W-:Y:S04]  /*05f0*/  STG.E.64 desc[UR10][R2.64], RZ ;  /* 0x000000ff02007986 */ /* 0x000fe8000c101b0a */
[----:B------:R-:W-:Y:S01]  /*0600*/  STG.E.64 desc[UR10][R2.64+0x800], RZ ;  /* 0x000800ff02007986 */ /* 0x000fe2000c101b0a */
[----:B------:R-:W-:Y:S05]  /*0610*/  EXIT ;  /* 0x000000000000794d */ /* 0x000fea0003800000 */
.L_x_0:
[----:B------:R-:W0:Y:S01]  /*0620*/  LDCU.64 UR8, c[0x0][0x3a0] ;  /* 0x00007400ff0877ac */ /* 0x000e220008000a00 */
[----:B------:R-:W1:Y:S01]  /*0630*/  S2R R5, SR_TID.X ;  /* 0x0000000000057919 */ /* 0x000e620000002100 */
[----:B------:R-:W0:Y:S01]  /*0640*/  LDCU.64 UR12, c[0x0][0x398] ;  /* 0x00007300ff0c77ac */ /* 0x000e220008000a00 */
[----:B------:R-:W-:Y:S02]  /*0650*/  USHF.R.S32.HI UR7, URZ, 0x1f, UR6 ;  /* 0x0000001fff077899 */ /* 0x000fe40008011406 */
[----:B0-----:R-:W-:-:S04]  /*0660*/  UIADD3 UR8, UP0, UPT, UR8, -UR12, URZ ;  /* 0x8000000c08087290 */ /* 0x001fc8000ff1e0ff */
[----:B------:R-:W-:-:S04]  /*0670*/  UIADD3.X UR9, UPT, UPT, UR9, ~UR13, URZ, UP0, !UPT ;  /* 0x8000000d09097290 */ /* 0x000fc800087fe4ff */
[----:B------:R-:W-:Y:S02]  /*0680*/  USHF.R.S64 UR8, UR8, 0x2, UR9 ;  /* 0x0000000208087899 */ /* 0x000fe40008001009 */
[----:B------:R-:W-:Y:S02]  /*0690*/  USHF.R.S32.HI UR9, URZ, 0x2, UR9 ;  /* 0x00000002ff097899 */ /* 0x000fe40008011409 */
[----:B------:R-:W-:-:S04]  /*06a0*/  UISETP.GE.U32.AND UP0, UPT, UR8, 0x1, UPT ;  /* 0x000000010800788c */ /* 0x000fc8000bf06070 */
[----:B------:R-:W-:-:S09]  /*06b0*/  UISETP.GE.AND.EX UP0, UPT, UR9, URZ, UPT, UP0 ;  /* 0x000000ff0900728c */ /* 0x000fd2000bf06300 */
[----:B-1----:R-:W-:Y:S05]  /*06c0*/  BRA.U !UP0, `(.L_x_6) ;  /* 0x0000000508687547 */ /* 0x002fea000b800000 */
[----:B------:R-:W-:Y:S01]  /*06d0*/  IMAD.U32 R0, RZ, RZ, UR7 ;  /* 0x00000007ff007e24 */ /* 0x000fe2000f8e00ff */
[----:B------:R-:W-:Y:S01]  /*06e0*/  ISETP.LT.U32.AND P0, PT, R5, UR6, PT ;  /* 0x0000000605007c0c */ /* 0x000fe2000bf01070 */
[----:B------:R-:W-:Y:S01]  /*06f0*/  IMAD.U32 R4, RZ, RZ, UR9 ;  /* 0x00000009ff047e24 */ /* 0x000fe2000f8e00ff */
[----:B------:R-:W-:Y:S02]  /*0700*/  BSSY.RECONVERGENT B0, `(.L_x_7) ;  /* 0x000002b000007945 */ /* 0x000fe40003800200 */
[----:B------:R-:W-:Y:S01]  /*0710*/  ISETP.GT.AND.EX P0, PT, R0, RZ, PT, P0 ;  /* 0x000000ff0000720c */ /* 0x000fe20003f04300 */
[----:B------:R-:W-:-:S12]  /*0720*/  IMAD.U32 R0, RZ, RZ, UR8 ;  /* 0x00000008ff007e24 */ /* 0x000fd8000f8e00ff */
[----:B------:R-:W-:Y:S05]  /*0730*/  @!P0 BRA `(.L_x_8) ;  /* 0x00000000009c8947 */ /* 0x000fea0003800000 */
[----:B------:R-:W0:Y:S01]  /*0740*/  LDCU.64 UR8, c[0x0][0x388] ;  /* 0x00007100ff0877ac */ /* 0x000e220008000a00 */
[----:B------:R-:W-:-:S05]  /*0750*/  IADD3 R3, P0, PT, R5, UR4, RZ ;  /* 0x0000000405037c10 */ /* 0x000fca000ff1e0ff */
[----:B------:R-:W-:Y:S01]  /*0760*/  IMAD.X R10, RZ, RZ, UR5, P0 ;  /* 0x00000005ff0a7e24 */ /* 0x000fe200080e06ff */
[----:B0-----:R-:W-:-:S04]  /*0770*/  LEA R6, P0, R3, UR8, 0x2 ;  /* 0x0000000803067c11 */ /* 0x001fc8000f8010ff */
[----:B------:R-:W-:Y:S01]  /*0780*/  LEA.HI.X R7, R3, UR9, R10, 0x2, P0 ;  /* 0x0000000903077c11 */ /* 0x000fe200080f140a */
[----:B------:R-:W0:Y:S04]  /*0790*/  LDCU.64 UR8, c[0x0][0x390] ;  /* 0x00007200ff0877ac */ /* 0x000e280008000a00 */
[----:B------:R1:W5:Y:S01]  /*07a0*/  LDG.E R8, desc[UR10][R6.64] ;  /* 0x0000000a06087981 */ /* 0x000362000c1e1900 */
[----:B------:R-:W-:Y:S01]  /*07b0*/  BSSY.RECONVERGENT B1, `(.L_x_9) ;  /* 0x000001c000017945 */ /* 0x000fe20003800200 */
[----:B------:R-:W-:Y:S02]  /*07c0*/  IMAD.MOV.U32 R15, RZ, RZ, RZ ;  /* 0x000000ffff0f7224 */ /* 0x000fe400078e00ff */
[----:B------:R-:W-:Y:S02]  /*07d0*/  IMAD.MOV.U32 R16, RZ, RZ, RZ ;  /* 0x000000ffff107224 */ /* 0x000fe400078e00ff */
[----:B------:R-:W-:-:S02]  /*07e0*/  IMAD.MOV.U32 R14, RZ, RZ, R0 ;  /* 0x000000ffff0e7224 */ /* 0x000fc400078e0000 */
[----:B------:R-:W-:Y:S01]  /*07f0*/  IMAD.MOV.U32 R13, RZ, RZ, R4 ;  /* 0x000000ffff0d7224 */ /* 0x000fe200078e0004 */
[----:B0-----:R-:W-:-:S04]  /*0800*/  LEA R2, P0, R3, UR8, 0x3 ;  /* 0x0000000803027c11 */ /* 0x001fc8000f8018ff */
[----:B-1----:R-:W-:-:S09]  /*0810*/  LEA.HI.X R3, R3, UR9, R10, 0x3, P0 ;  /* 0x0000000903037c11 */ /* 0x002fd200080f1c0a */
.L_x_10:
        /* <DEDUP_REMOVED lines=9> */
[----:B------:R-:W-:-:S06]  /*08b0*/  LEA.HI.X R7, R11, UR13, R12, 0x2, P0 ;  /* 0x0000000d0b077c11 */ /* 0x000fcc00080f140c */
        /* <DEDUP_REMOVED lines=12> */
.L_x_9:
[----:B------:R-:W-:Y:S02]  /*0980*/  IMAD.MOV.U32 R6, RZ, RZ, R15 ;  /* 0x000000ffff067224 */ /* 0x000fe400078e000f */
[----:B------:R-:W-:-:S05]  /*0990*/  IMAD.MOV.U32 R7, RZ, RZ, R16 ;  /* 0x000000ffff077224 */ /* 0x000fca00078e0010 */
[----:B------:R0:W-:Y:S02]  /*09a0*/  STG.E.64 desc[UR10][R2.64], R6 ;  /* 0x0000000602007986 */ /* 0x0001e4000c101b0a */
.L_x_8:
[----:B------:R-:W-:Y:S05]  /*09b0*/  BSYNC.RECONVERGENT B0 ;  /* 0x0000000000007941 */ /* 0x000fea0003800200 */
.L_x_7:
[----:B0-----:R-:W-:Y:S02]  /*09c0*/  VIADD R2, R5, 0x100 ;  /* 0x0000010005027836 */ /* 0x001fe40000000000 */
[----:B------:R-:W-:-:S03]  /*09d0*/  IMAD.U32 R3, RZ, RZ, UR7 ;  /* 0x00000007ff037e24 */ /* 0x000fc6000f8e00ff */
[----:B------:R-:W-:-:S04]  /*09e0*/  ISETP.LT.U32.AND P0, PT, R2, UR6, PT ;  /* 0x0000000602007c0c */ /* 0x000fc8000bf01070 */
[----:B------:R-:W-:-:S13]  /*09f0*/  ISETP.GT.AND.EX P0, PT, R3, RZ, PT, P0 ;  /* 0x000000ff0300720c */ /* 0x000fda0003f04300 */
[----:B------:R-:W-:Y:S05]  /*0a00*/  @!P0 EXIT ;  /* 0x000000000000894d */ /* 0x000fea0003800000 */
        /* <DEDUP_REMOVED lines=8> */
[----:B------:R-:W-:Y:S01]  /*0a90*/  BSSY.RECONVERGENT B0, `(.L_x_11) ;  /* 0x0000019000007945 */ /* 0x000fe20003800200 */
[----:B------:R-:W-:Y:S02]  /*0aa0*/  IMAD.MOV.U32 R13, RZ, RZ, RZ ;  /* 0x000000ffff0d7224 */ /* 0x000fe400078e00ff */
[----:B------:R-:W-:Y:S01]  /*0ab0*/  LEA.HI.X R3, R3, UR5, R8, 0x3, P0 ;  /* 0x0000000503037c11 */ /* 0x000fe200080f1c08 */
[----:B------:R-:W-:-:S08]  /*0ac0*/  IMAD.MOV.U32 R15, RZ, RZ, RZ ;  /* 0x000000ffff0f7224 */ /* 0x000fd000078e00ff */
.L_x_12:
        /* <DEDUP_REMOVED lines=22> */
.L_x_11:
[----:B------:R-:W-:Y:S02]  /*0c30*/  IMAD.MOV.U32 R4, RZ, RZ, R13 ;  /* 0x000000ffff047224 */ /* 0x000fe400078e000d */
[----:B------:R-:W-:-:S05]  /*0c40*/  IMAD.MOV.U32 R5, RZ, RZ, R15 ;  /* 0x000000ffff057224 */ /* 0x000fca00078e000f */
[----:B------:R-:W-:Y:S01]  /*0c50*/  STG.E.64 desc[UR10][R2.64+0x800], R4 ;  /* 0x0008000402007986 */ /* 0x000fe2000c101b0a */
[----:B------:R-:W-:Y:S05]  /*0c60*/  EXIT ;  /* 0x000000000000794d */ /* 0x000fea0003800000 */
.L_x_6:
[----:B------:R-:W0:Y:S01]  /*0c70*/  LDCU.64 UR8, c[0x0][0x390] ;  /* 0x00007200ff0877ac */ /* 0x000e220008000a00 */
[----:B------:R-:W-:Y:S01]  /*0c80*/  IMAD.U32 R2, RZ, RZ, UR7 ;  /* 0x00000007ff027e24 */ /* 0x000fe2000f8e00ff */
[C---:B------:R-:W-:Y:S02]  /*0c90*/  IADD3 R0, P1, PT, R5.reuse, UR4, RZ ;  /* 0x0000000405007c10 */ /* 0x040fe4000ff3e0ff */
[C---:B------:R-:W-:Y:S01]  /*0ca0*/  ISETP.LT.U32.AND P0, PT, R5.reuse, UR6, PT ;  /* 0x0000000605007c0c */ /* 0x040fe2000bf01070 */
[----:B------:R-:W-:Y:S02]  /*0cb0*/  VIADD R5, R5, 0x100 ;  /* 0x0000010005057836 */ /* 0x000fe40000000000 */
[----:B------:R-:W-:Y:S01]  /*0cc0*/  IMAD.X R3, RZ, RZ, UR5, P1 ;  /* 0x00000005ff037e24 */ /* 0x000fe200088e06ff */
[----:B------:R-:W-:Y:S02]  /*0cd0*/  ISETP.GT.AND.EX P0, PT, R2, RZ, PT, P0 ;  /* 0x000000ff0200720c */ /* 0x000fe40003f04300 */
[----:B------:R-:W-:-:S02]  /*0ce0*/  ISETP.LT.U32.AND P1, PT, R5, UR6, PT ;  /* 0x0000000605007c0c */ /* 0x000fc4000bf21070 */
[----:B0-----:R-:W-:-:S04]  /*0cf0*/  LEA R2, P2, R0, UR8, 0x3 ;  /* 0x0000000800027c11 */ /* 0x001fc8000f8418ff */
[----:B------:R-:W-:Y:S01]  /*0d00*/  LEA.HI.X R3, R0, UR9, R3, 0x3, P2 ;  /* 0x0000000900037c11 */ /* 0x000fe200090f1c03 */
[----:B------:R-:W-:-:S04]  /*0d10*/  IMAD.U32 R0, RZ, RZ, UR7 ;  /* 0x00000007ff007e24 */ /* 0x000fc8000f8e00ff */
[----:B------:R0:W-:Y:S01]  /*0d20*/  @P0 STG.E.64 desc[UR10][R2.64], RZ ;  /* 0x000000ff02000986 */ /* 0x0001e2000c101b0a */
[----:B------:R-:W-:-:S13]  /*0d30*/  ISETP.GT.AND.EX P1, PT, R0, RZ, PT, P1 ;  /* 0x000000ff0000720c */ /* 0x000fda0003f24310 */
[----:B0-----:R-:W-:Y:S05]  /*0d40*/  @!P1 EXIT ;  /* 0x000000000000994d */ /* 0x001fea0003800000 */
[----:B------:R-:W-:Y:S01]  /*0d50*/  STG.E.64 desc[UR10][R2.64+0x800], RZ ;  /* 0x000800ff02007986 */ /* 0x000fe2000c101b0a */
[----:B------:R-:W-:Y:S05]  /*0d60*/  EXIT ;  /* 0x000000000000794d */ /* 0x000fea0003800000 */
.L_x_13:
[----:B------:R-:W-:-:S00]  /*0d70*/  BRA `(.L_x_13) ;  /* 0xfffffffc00fc7947 */ /* 0x000fc0000383ffff */
[----:B------:R-:W-:-:S00]  /*0d80*/  NOP ;  /* 0x0000000000007918 */ /* 0x000fc00000000000 */
[----:B------:R-:W-:-:S00]  /*0d90*/  NOP ;  /* 0x0000000000007918 */ /* 0x000fc00000000000 */
[----:B------:R-:W-:-:S00]  /*0da0*/  NOP ;  /* 0x0000000000007918 */ /* 0x000fc00000000000 */
[----:B------:R-:W-:-:S00]  /*0db0*/  NOP ;  /* 0x0000000000007918 */ /* 0x000fc00000000000 */
[----:B------:R-:W-:-:S00]  /*0dc0*/  NOP ;  /* 0x0000000000007918 */ /* 0x000fc00000000000 */
[----:B------:R-:W-:-:S00]  /*0dd0*/  NOP ;  /* 0x0000000000007918 */ /* 0x000fc00000000000 */
[----:B------:R-:W-:-:S00]  /*0de0*/  NOP ;  /* 0x0000000000007918 */ /* 0x000fc00000000000 */
[----:B------:R-:W-:-:S00]  /*0df0*/  NOP ;  /* 0x0000000000007918 */ /* 0x000fc00000000000 */
.L_x_113:


//--------------------- .text._ZN3cub18CUB_300001_SM_10006detail8for_each13static_kernelINS2_12policy_hub_t12policy_500_tElNS2_12op_wrapper_tIlN6thrust24THRUST_300001_SM_1000_NS6system6detail7generic6detail21binary_search_functorINS8_6detail15normal_iteratorINS8_10device_ptrIiEEEEN4cuda3std3__44lessIiEENSC_3lbfEEENS8_12zip_iteratorINSL_5tupleIJNSF_INS8_7pointerIiNS8_8cuda_cub3tagENS8_11use_defaultESV_EEEENSF_INSS_IlSU_SV_SV_EEEEEEEEEEEEEvT0_T1_ --------------------------
	.section	.text._ZN3cub18CUB_300001_SM_10006detail8for_each13static_kernelINS2_12policy_hub_t12policy_500_tElNS2_12op_wrapper_tIlN6thrust24THRUST_300001_SM_1000_NS6system6detail7generic6detail21binary_search_functorINS8_6detail15normal_iteratorINS8_10device_ptrIiEEEEN4cuda3std3__44lessIiEENSC_3lbfEEENS8_12zip_iteratorINSL_5tupleIJNSF_INS8_7pointerIiNS8_8cuda_cub3tagENS8_11use_defaultESV_EEEENSF_INSS_IlSU_SV_SV_EEEEEEEEEEEEEvT0_T1_,"ax",@progbits
	.align	128
        .global         _ZN3cub18CUB_300001_SM_10006detail8for_each13static_kernelINS2_12policy_hub_t12policy_500_tElNS2_12op_wrapper_tIlN6thrust24THRUST_300001_SM_1000_NS6system6detail7generic6detail21binary_search_functorINS8_6detail15normal_iteratorINS8_10device_ptrIiEEEEN4cuda3std3__44lessIiEENSC_3lbfEEENS8_12zip_iteratorINSL_5tupleIJNSF_INS8_7pointerIiNS8_8cuda_cub3tagENS8_11use_defaultESV_EEEENSF_INSS_IlSU_SV_SV_EEEEEEEEEEEEEvT0_T1_
        .type           _ZN3cub18CUB_300001_SM_10006detail8for_each13static_kernelINS2_12policy_hub_t12policy_500_tElNS2_12op_wrapper_tIlN6thrust24THRUST_300001_SM_1000_NS6system6detail7generic6detail21binary_search_functorINS8_6detail15normal_iteratorINS8_10device_ptrIiEEEEN4cuda3std3__44lessIiEENSC_3lbfEEENS8_12zip_iteratorINSL_5tupleIJNSF_INS8_7pointerIiNS8_8cuda_cub3tagENS8_11use_defaultESV_EEEENSF_INSS_IlSU_SV_SV_EEEEEEEEEEEEEvT0_T1_,@function
        .size           _ZN3cub18CUB_300001_SM_10006detail8for_each13static_kernelINS2_12policy_hub_t12policy_500_tElNS2_12op_wrapper_tIlN6thrust24THRUST_300001_SM_1000_NS6system6detail7generic6detail21binary_search_functorINS8_6detail15normal_iteratorINS8_10device_ptrIiEEEEN4cuda3std3__44lessIiEENSC_3lbfEEENS8_12zip_iteratorINSL_5tupleIJNSF_INS8_7pointerIiNS8_8cuda_cub3tagENS8_11use_defaultESV_EEEENSF_INSS_IlSU_SV_SV_EEEEEEEEEEEEEvT0_T1_,(.L_x_114 - _ZN3cub18CUB_300001_SM_10006detail8for_each13static_kernelINS2_12policy_hub_t12policy_500_tElNS2_12op_wrapper_tIlN6thrust24THRUST_300001_SM_1000_NS6system6detail7generic6detail21binary_search_functorINS8_6detail15normal_iteratorINS8_10device_ptrIiEEEEN4cuda3std3__44lessIiEENSC_3lbfEEENS8_12zip_iteratorINSL_5tupleIJNSF_INS8_7pointerIiNS8_8cuda_cub3tagENS8_11use_defaultESV_EEEENSF_INSS_IlSU_SV_SV_EEEEEEEEEEEEEvT0_T1_)
        .other          _ZN3cub18CUB_300001_SM_10006detail8for_each13static_kernelINS2_12policy_hub_t12policy_500_tElNS2_12op_wrapper_tIlN6thrust24THRUST_300001_SM_1000_NS6system6detail7generic6detail21binary_search_functorINS8_6detail15normal_iteratorINS8_10device_ptrIiEEEEN4cuda3std3__44lessIiEENSC_3lbfEEENS8_12zip_iteratorINSL_5tupleIJNSF_INS8_7pointerIiNS8_8cuda_cub3tagENS8_11use_defaultESV_EEEENSF_INSS_IlSU_SV_SV_EEEEEEEEEEEEEvT0_T1_,@"STO_CUDA_ENTRY STV_DEFAULT"
_ZN3cub18CUB_300001_SM_10006detail8for_each13static_kernelINS2_12policy_hub_t12policy_500_tElNS2_12op_wrapper_tIlN6thrust24THRUST_300001_SM_1000_NS6system6detail7generic6detail21binary_search_functorINS8_6detail15normal_iteratorINS8_10device_ptrIiEEEEN4cuda3std3__44lessIiEENSC_3lbfEEENS8_12zip_iteratorINSL_5tupleIJNSF_INS8_7pointerIiNS8_8cuda_cub3tagENS8_11use_defaultESV_EEEENSF_INSS_IlSU_SV_SV_EEEEEEEEEEEEEvT0_T1_:
.text._ZN3cub18CUB_300001_SM_10006detail8for_each13static_kernelINS2_12policy_hub_t12policy_500_tElNS2_12op_wrapper_tIlN6thrust24THRUST_300001_SM_1000_NS6system6detail7generic6detail21binary_search_functorINS8_6detail15normal_iteratorINS8_10device_ptrIiEEEEN4cuda3std3__44lessIiEENSC_3lbfEEENS8_12zip_iteratorINSL_5tupleIJNSF_INS8_7pointerIiNS8_8cuda_cub3tagENS8_11use_defaultESV_EEEENSF_INSS_IlSU_SV_SV_EEEEEEEEEEEEEvT0_T1_:
        /* <DEDUP_REMOVED lines=35> */
.L_x_17:
        /* <DEDUP_REMOVED lines=22> */
.L_x_16:
[----:B------:R-:W-:Y:S02]  /*0390*/  IMAD.MOV.U32 R8, RZ, RZ, R16 ;  /* 0x000000ffff087224 */ /* 0x000fe400078e0010 */
[----:B------:R-:W-:-:S05]  /*03a0*/  IMAD.MOV.U32 R9, RZ, RZ, R17 ;  /* 0x000000ffff097224 */ /* 0x000fca00078e0011 */
[----:B------:R0:W-:Y:S04]  /*03b0*/  STG.E.64 desc[UR10][R2.64], R8 ;  /* 0x0000000802007986 */ /* 0x0001e8000c101b0a */
[----:B------:R0:W5:Y:S01]  /*03c0*/  LDG.E R5, desc[UR10][R6.64+0x400] ;  /* 0x0004000a06057981 */ /* 0x000162000c1e1900 */
[----:B------:R-:W-:Y:S01]  /*03d0*/  BSSY.RECONVERGENT B0, `(.L_x_18) ;  /* 0x0000018000007945 */ /* 0x000fe20003800200 */
[----:B------:R-:W-:Y:S02]  /*03e0*/  IMAD.MOV.U32 R13, RZ, RZ, RZ ;  /* 0x000000ffff0d7224 */ /* 0x000fe400078e00ff */
[----:B------:R-:W-:-:S07]  /*03f0*/  IMAD.MOV.U32 R15, RZ, RZ, RZ ;  /* 0x000000ffff0f7224 */ /* 0x000fce00078e00ff */
.L_x_19:
        /* <DEDUP_REMOVED lines=22> */
.L_x_18:
[----:B------:R-:W-:Y:S02]  /*0560*/  IMAD.MOV.U32 R4, RZ, RZ, R13 ;  /* 0x000000ffff047224 */ /* 0x000fe400078e000d */
[----:B------:R-:W-:-:S05]  /*0570*/  IMAD.MOV.U32 R5, RZ, RZ, R15 ;  /* 0x000000ffff057224 */ /* 0x000fca00078e000f */
[----:B------:R-:W-:Y:S01]  /*0580*/  STG.E.64 desc[UR10][R2.64+0x800], R4 ;  /* 0x0008000402007986 */ /* 0x000fe2000c101b0a */
[----:B------:R-:W-:Y:S05]  /*0590*/  EXIT ;  /* 0x000000000000794d */ /* 0x000fea0003800000 */
.L_x_15:
        /* <DEDUP_REMOVED lines=8> */
.L_x_14:
        /* <DEDUP_REMOVED lines=32> */
.L_x_24:
        /* <DEDUP_REMOVED lines=22> */
.L_x_23:
[----:B------:R-:W-:Y:S02]  /*0980*/  IMAD.MOV.U32 R6, RZ, RZ, R15 ;  /* 0x000000ffff067224 */ /* 0x000fe400078e000f */
[----:B------:R-:W-:-:S05]  /*0990*/  IMAD.MOV.U32 R7, RZ, RZ, R16 ;  /* 0x000000ffff077224 */ /* 0x000fca00078e0010 */
[----:B------:R0:W-:Y:S02]  /*09a0*/  STG.E.64 desc[UR10][R2.64], R6 ;  /* 0x0000000602007986 */ /* 0x0001e4000c101b0a */
.L_x_22:
[----:B------:R-:W-:Y:S05]  /*09b0*/  BSYNC.RECONVERGENT B0 ;  /* 0x0000000000007941 */ /* 0x000fea0003800200 */
.L_x_21:
        /* <DEDUP_REMOVED lines=17> */
.L_x_26:
        /* <DEDUP_REMOVED lines=22> */
.L_x_25:
[----:B------:R-:W-:Y:S02]  /*0c30*/  IMAD.MOV.U32 R4, RZ, RZ, R13 ;  /* 0x000000ffff047224 */ /* 0x000fe400078e000d */
[----:B------:R-:W-:-:S05]  /*0c40*/  IMAD.MOV.U32 R5, RZ, RZ, R15 ;  /* 0x000000ffff057224 */ /* 0x000fca00078e000f */
[----:B------:R-:W-:Y:S01]  /*0c50*/  STG.E.64 desc[UR10][R2.64+0x800], R4 ;  /* 0x0008000402007986 */ /* 0x000fe2000c101b0a */
[----:B------:R-:W-:Y:S05]  /*0c60*/  EXIT ;  /* 0x000000000000794d */ /* 0x000fea0003800000 */
.L_x_20:
        /* <DEDUP_REMOVED lines=16> */
.L_x_27:
        /* <DEDUP_REMOVED lines=9> */
.L_x_114:


//--------------------- .text._ZN3cub18CUB_300001_SM_10006detail8for_each13static_kernelINS2_12policy_hub_t12policy_500_tElNS2_12op_wrapper_tIlN6thrust24THRUST_300001_SM_1000_NS6system6detail7generic6detail21binary_search_functorINS8_6detail15normal_iteratorINS8_10device_ptrIiEEEEN4cuda3std3__44lessIiEENSC_3ubfEEENS8_12zip_iteratorINSL_5tupleIJNSF_INS8_7pointerIiNS8_8cuda_cub5par_tENS8_11use_defaultESV_EEEENSF_INSS_IlSU_SV_SV_EEEEEEEEEEEEEvT0_T1_ --------------------------
	.section	.text._ZN3cub18CUB_300001_SM_10006detail8for_each13static_kernelINS2_12policy_hub_t12policy_500_tElNS2_12op_wrapper_tIlN6thrust24THRUST_300001_SM_1000_NS6system6detail7generic6detail21binary_search_functorINS8_6detail15normal_iteratorINS8_10device_ptrIiEEEEN4cuda3std3__44lessIiEENSC_3ubfEEENS8_12zip_iteratorINSL_5tupleIJNSF_INS8_7pointerIiNS8_8cuda_cub5par_tENS8_11use_defaultESV_EEEENSF_INSS_IlSU_SV_SV_EEEEEEEEEEEEEvT0_T1_,"ax",@progbits
	.align	128
        .global         _ZN3cub18CUB_300001_SM_10006detail8for_each13static_kernelINS2_12policy_hub_t12policy_500_tElNS2_12op_wrapper_tIlN6thrust24THRUST_300001_SM_1000_NS6system6detail7generic6detail21binary_search_functorINS8_6detail15normal_iteratorINS8_10device_ptrIiEEEEN4cuda3std3__44lessIiEENSC_3ubfEEENS8_12zip_iteratorINSL_5tupleIJNSF_INS8_7pointerIiNS8_8cuda_cub5par_tENS8_11use_defaultESV_EEEENSF_INSS_IlSU_SV_SV_EEEEEEEEEEEEEvT0_T1_
        .type           _ZN3cub18CUB_300001_SM_10006detail8for_each13static_kernelINS2_12policy_hub_t12policy_500_tElNS2_12op_wrapper_tIlN6thrust24THRUST_300001_SM_1000_NS6system6detail7generic6detail21binary_search_functorINS8_6detail15normal_iteratorINS8_10device_ptrIiEEEEN4cuda3std3__44lessIiEENSC_3ubfEEENS8_12zip_iteratorINSL_5tupleIJNSF_INS8_7pointerIiNS8_8cuda_cub5par_tENS8_11use_defaultESV_EEEENSF_INSS_IlSU_SV_SV_EEEEEEEEEEEEEvT0_T1_,@function
        .size           _ZN3cub18CUB_300001_SM_10006detail8for_each13static_kernelINS2_12policy_hub_t12policy_500_tElNS2_12op_wrapper_tIlN6thrust24THRUST_300001_SM_1000_NS6system6detail7generic6detail21binary_search_functorINS8_6detail15normal_iteratorINS8_10device_ptrIiEEEEN4cuda3std3__44lessIiEENSC_3ubfEEENS8_12zip_iteratorINSL_5tupleIJNSF_INS8_7pointerIiNS8_8cuda_cub5par_tENS8_11use_defaultESV_EEEENSF_INSS_IlSU_SV_SV_EEEEEEEEEEEEEvT0_T1_,(.L_x_115 - _ZN3cub18CUB_300001_SM_10006detail8for_each13static_kernelINS2_12policy_hub_t12policy_500_tElNS2_12op_wrapper_tIlN6thrust24THRUST_300001_SM_1000_NS6system6detail7generic6detail21binary_search_functorINS8_6detail15normal_iteratorINS8_10device_ptrIiEEEEN4cuda3std3__44lessIiEENSC_3ubfEEENS8_12zip_iteratorINSL_5tupleIJNSF_INS8_7pointerIiNS8_8cuda_cub5par_tENS8_11use_defaultESV_EEEENSF_INSS_IlSU_SV_SV_EEEEEEEEEEEEEvT0_T1_)
        .other          _ZN3cub18CUB_300001_SM_10006detail8for_each13static_kernelINS2_12policy_hub_t12policy_500_tElNS2_12op_wrapper_tIlN6thrust24THRUST_300001_SM_1000_NS6system6detail7generic6detail21binary_search_functorINS8_6detail15normal_iteratorINS8_10device_ptrIiEEEEN4cuda3std3__44lessIiEENSC_3ubfEEENS8_12zip_iteratorINSL_5tupleIJNSF_INS8_7pointerIiNS8_8cuda_cub5par_tENS8_11use_defaultESV_EEEENSF_INSS_IlSU_SV_SV_EEEEEEEEEEEEEvT0_T1_,@"STO_CUDA_ENTRY STV_DEFAULT"
_ZN3cub18CUB_300001_SM_10006detail8for_each13static_kernelINS2_12policy_hub_t12policy_500_tElNS2_12op_wrapper_tIlN6thrust24THRUST_300001_SM_1000_NS6system6detail7generic6detail21binary_search_functorINS8_6detail15normal_iteratorINS8_10device_ptrIiEEEEN4cuda3std3__44lessIiEENSC_3ubfEEENS8_12zip_iteratorINSL_5tupleIJNSF_INS8_7pointerIiNS8_8cuda_cub5par_tENS8_11use_defaultESV_EEEENSF_INSS_IlSU_SV_SV_EEEEEEEEEEEEEvT0_T1_:
.text._ZN3cub18CUB_300001_SM_10006detail8for_each13static_kernelINS2_12policy_hub_t12policy_500_tElNS2_12op_wrapper_tIlN6thrust24THRUST_300001_SM_1000_NS6system6detail7generic6detail21binary_search_functorINS8_6detail15normal_iteratorINS8_10device_ptrIiEEEEN4cuda3std3__44lessIiEENSC_3ubfEEENS8_12zip_iteratorINSL_5tupleIJNSF_INS8_7pointerIiNS8_8cuda_cub5par_tENS8_11use_defaultESV_EEEENSF_INSS_IlSU_SV_SV_EEEEEEEEEEEEEvT0_T1_:
        /* <DEDUP_REMOVED lines=35> */
.L_x_31:
        /* <DEDUP_REMOVED lines=22> */
.L_x_30:
[----:B------:R-:W-:Y:S02]  /*0390*/  IMAD.MOV.U32 R8, RZ, RZ, R16 ;  /* 0x000000ffff087224 */ /* 0x000fe400078e0010 */
[----:B------:R-:W-:-:S05]  /*03a0*/  IMAD.MOV.U32 R9, RZ, RZ, R17 ;  /* 0x000000ffff097224 */ /* 0x000fca00078e0011 */
[----:B------:R0:W-:Y:S04]  /*03b0*/  STG.E.64 desc[UR10][R2.64], R8 ;  /* 0x0000000802007986 */ /* 0x0001e8000c101b0a */
[----:B------:R0:W5:Y:S01]  /*03c0*/  LDG.E R5, desc[UR10][R6.64+0x400] ;  /* 0x0004000a06057981 */ /* 0x000162000c1e1900 */
[----:B------:R-:W-:Y:S01]  /*03d0*/  BSSY.RECONVERGENT B0, `(.L_x_32) ;  /* 0x0000018000007945 */ /* 0x000fe20003800200 */
[----:B------:R-:W-:Y:S02]  /*03e0*/  IMAD.MOV.U32 R13, RZ, RZ, RZ ;  /* 0x000000ffff0d7224 */ /* 0x000fe400078e00ff */
[----:B------:R-:W-:-:S07]  /*03f0*/  IMAD.MOV.U32 R15, RZ, RZ, RZ ;  /* 0x000000ffff0f7224 */ /* 0x000fce00078e00ff */
.L_x_33:
        /* <DEDUP_REMOVED lines=22> */
.L_x_32:
[----:B------:R-:W-:Y:S02]  /*0560*/  IMAD.MOV.U32 R4, RZ, RZ, R13 ;  /* 0x000000ffff047224 */ /* 0x000fe400078e000d */
[----:B------:R-:W-:-:S05]  /*0570*/  IMAD.MOV.U32 R5, RZ, RZ, R15 ;  /* 0x000000ffff057224 */ /* 0x000fca00078e000f */
[----:B------:R-:W-:Y:S01]  /*0580*/  STG.E.64 desc[UR10][R2.64+0x800], R4 ;  /* 0x0008000402007986 */ /* 0x000fe2000c101b0a */
[----:B------:R-:W-:Y:S05]  /*0590*/  EXIT ;  /* 0x000000000000794d */ /* 0x000fea0003800000 */
.L_x_29:
        /* <DEDUP_REMOVED lines=8> */
.L_x_28:
        /* <DEDUP_REMOVED lines=32> */
.L_x_38:
        /* <DEDUP_REMOVED lines=22> */
.L_x_37:
[----:B------:R-:W-:Y:S02]  /*0980*/  IMAD.MOV.U32 R6, RZ, RZ, R15 ;  /* 0x000000ffff067224 */ /* 0x000fe400078e000f */
[----:B------:R-:W-:-:S05]  /*0990*/  IMAD.MOV.U32 R7, RZ, RZ, R16 ;  /* 0x000000ffff077224 */ /* 0x000fca00078e0010 */
[----:B------:R0:W-:Y:S02]  /*09a0*/  STG.E.64 desc[UR10][R2.64], R6 ;  /* 0x0000000602007986 */ /* 0x0001e4000c101b0a */
.L_x_36:
[----:B------:R-:W-:Y:S05]  /*09b0*/  BSYNC.RECONVERGENT B0 ;  /* 0x0000000000007941 */ /* 0x000fea0003800200 */
.L_x_35:
        /* <DEDUP_REMOVED lines=17> */
.L_x_40:
        /* <DEDUP_REMOVED lines=22> */
.L_x_39:
[----:B------:R-:W-:Y:S02]  /*0c30*/  IMAD.MOV.U32 R4, RZ, RZ, R13 ;  /* 0x000000ffff047224 */ /* 0x000fe400078e000d */
[----:B------:R-:W-:-:S05]  /*0c40*/  IMAD.MOV.U32 R5, RZ, RZ, R15 ;  /* 0x000000ffff057224 */ /* 0x000fca00078e000f */
[----:B------:R-:W-:Y:S01]  /*0c50*/  STG.E.64 desc[UR10][R2.64+0x800], R4 ;  /* 0x0008000402007986 */ /* 0x000fe2000c101b0a */
[----:B------:R-:W-:Y:S05]  /*0c60*/  EXIT ;  /* 0x000000000000794d */ /* 0x000fea0003800000 */
.L_x_34:
        /* <DEDUP_REMOVED lines=16> */
.L_x_41:
        /* <DEDUP_REMOVED lines=9> */
.L_x_115:


//--------------------- .text._ZN3cub18CUB_300001_SM_10006detail8for_each13static_kernelINS2_12policy_hub_t12policy_500_tElNS2_12op_wrapper_tIlN6thrust24THRUST_300001_SM_1000_NS6system6detail7generic6detail21binary_search_functorINS8_6detail15normal_iteratorINS8_10device_ptrIiEEEEN4cuda3std3__44lessIiEENSC_3lbfEEENS8_12zip_iteratorINSL_5tupleIJNSF_INS8_7pointerIiNS8_8cuda_cub5par_tENS8_11use_defaultESV_EEEENSF_INSS_IlSU_SV_SV_EEEEEEEEEEEEEvT0_T1_ --------------------------
	.section	.text._ZN3cub18CUB_300001_SM_10006detail8for_each13static_kernelINS2_12policy_hub_t12policy_500_tElNS2_12op_wrapper_tIlN6thrust24THRUST_300001_SM_1000_NS6system6detail7generic6detail21binary_search_functorINS8_6detail15normal_iteratorINS8_10device_ptrIiEEEEN4cuda3std3__44lessIiEENSC_3lbfEEENS8_12zip_iteratorINSL_5tupleIJNSF_INS8_7pointerIiNS8_8cuda_cub5par_tENS8_11use_defaultESV_EEEENSF_INSS_IlSU_SV_SV_EEEEEEEEEEEEEvT0_T1_,"ax",@progbits
	.align	128
        .global         _ZN3cub18CUB_300001_SM_10006detail8for_each13static_kernelINS2_12policy_hub_t12policy_500_tElNS2_12op_wrapper_tIlN6thrust24THRUST_300001_SM_1000_NS6system6detail7generic6detail21binary_search_functorINS8_6detail15normal_iteratorINS8_10device_ptrIiEEEEN4cuda3std3__44lessIiEENSC_3lbfEEENS8_12zip_iteratorINSL_5tupleIJNSF_INS8_7pointerIiNS8_8cuda_cub5par_tENS8_11use_defaultESV_EEEENSF_INSS_IlSU_SV_SV_EEEEEEEEEEEEEvT0_T1_
        .type           _ZN3cub18CUB_300001_SM_10006detail8for_each13static_kernelINS2_12policy_hub_t12policy_500_tElNS2_12op_wrapper_tIlN6thrust24THRUST_300001_SM_1000_NS6system6detail7generic6detail21binary_search_functorINS8_6detail15normal_iteratorINS8_10device_ptrIiEEEEN4cuda3std3__44lessIiEENSC_3lbfEEENS8_12zip_iteratorINSL_5tupleIJNSF_INS8_7pointerIiNS8_8cuda_cub5par_tENS8_11use_defaultESV_EEEENSF_INSS_IlSU_SV_SV_EEEEEEEEEEEEEvT0_T1_,@function
        .size           _ZN3cub18CUB_300001_SM_10006detail8for_each13static_kernelINS2_12policy_hub_t12policy_500_tElNS2_12op_wrapper_tIlN6thrust24THRUST_300001_SM_1000_NS6system6detail7generic6detail21binary_search_functorINS8_6detail15normal_iteratorINS8_10device_ptrIiEEEEN4cuda3std3__44lessIiEENSC_3lbfEEENS8_12zip_iteratorINSL_5tupleIJNSF_INS8_7pointerIiNS8_8cuda_cub5par_tENS8_11use_defaultESV_EEEENSF_INSS_IlSU_SV_SV_EEEEEEEEEEEEEvT0_T1_,(.L_x_116 - _ZN3cub18CUB_300001_SM_10006detail8for_each13static_kernelINS2_12policy_hub_t12policy_500_tElNS2_12op_wrapper_tIlN6thrust24THRUST_300001_SM_1000_NS6system6detail7generic6detail21binary_search_functorINS8_6detail15normal_iteratorINS8_10device_ptrIiEEEEN4cuda3std3__44lessIiEENSC_3lbfEEENS8_12zip_iteratorINSL_5tupleIJNSF_INS8_7pointerIiNS8_8cuda_cub5par_tENS8_11use_defaultESV_EEEENSF_INSS_IlSU_SV_SV_EEEEEEEEEEEEEvT0_T1_)
        .other          _ZN3cub18CUB_300001_SM_10006detail8for_each13static_kernelINS2_12policy_hub_t12policy_500_tElNS2_12op_wrapper_tIlN6thrust24THRUST_300001_SM_1000_NS6system6detail7generic6detail21binary_search_functorINS8_6detail15normal_iteratorINS8_10device_ptrIiEEEEN4cuda3std3__44lessIiEENSC_3lbfEEENS8_12zip_iteratorINSL_5tupleIJNSF_INS8_7pointerIiNS8_8cuda_cub5par_tENS8_11use_defaultESV_EEEENSF_INSS_IlSU_SV_SV_EEEEEEEEEEEEEvT0_T1_,@"STO_CUDA_ENTRY STV_DEFAULT"
_ZN3cub18CUB_300001_SM_10006detail8for_each13static_kernelINS2_12policy_hub_t12policy_500_tElNS2_12op_wrapper_tIlN6thrust24THRUST_300001_SM_1000_NS6system6detail7generic6detail21binary_search_functorINS8_6detail15normal_iteratorINS8_10device_ptrIiEEEEN4cuda3std3__44lessIiEENSC_3lbfEEENS8_12zip_iteratorINSL_5tupleIJNSF_INS8_7pointerIiNS8_8cuda_cub5par_tENS8_11use_defaultESV_EEEENSF_INSS_IlSU_SV_SV_EEEEEEEEEEEEEvT0_T1_:
.text._ZN3cub18CUB_300001_SM_10006detail8for_each13static_kernelINS2_12policy_hub_t12policy_500_tElNS2_12op_wrapper_tIlN6thrust24THRUST_300001_SM_1000_NS6system6detail7generic6detail21binary_search_functorINS8_6detail15normal_iteratorINS8_10device_ptrIiEEEEN4cuda3std3__44lessIiEENSC_3lbfEEENS8_12zip_iteratorINSL_5tupleIJNSF_INS8_7pointerIiNS8_8cuda_cub5par_tENS8_11use_defaultESV_EEEENSF_INSS_IlSU_SV_SV_EEEEEEEEEEEEEvT0_T1_:
        /* <DEDUP_REMOVED lines=35> */
.L_x_45:
        /* <DEDUP_REMOVED lines=22> */
.L_x_44:
[----:B------:R-:W-:Y:S02]  /*0390*/  IMAD.MOV.U32 R8, RZ, RZ, R16 ;  /* 0x000000ffff087224 */ /* 0x000fe400078e0010 */
[----:B------:R-:W-:-:S05]  /*03a0*/  IMAD.MOV.U32 R9, RZ, RZ, R17 ;  /* 0x000000ffff097224 */ /* 0x000fca00078e0011 */
[----:B------:R0:W-:Y:S04]  /*03b0*/  STG.E.64 desc[UR10][R2.64], R8 ;  /* 0x0000000802007986 */ /* 0x0001e8000c101b0a */
[----:B------:R0:W5:Y:S01]  /*03c0*/  LDG.E R5, desc[UR10][R6.64+0x400] ;  /* 0x0004000a06057981 */ /* 0x000162000c1e1900 */
[----:B------:R-:W-:Y:S01]  /*03d0*/  BSSY.RECONVERGENT B0, `(.L_x_46) ;  /* 0x0000018000007945 */ /* 0x000fe20003800200 */
[----:B------:R-:W-:Y:S02]  /*03e0*/  IMAD.MOV.U32 R13, RZ, RZ, RZ ;  /* 0x000000ffff0d7224 */ /* 0x000fe400078e00ff */
[----:B------:R-:W-:-:S07]  /*03f0*/  IMAD.MOV.U32 R15, RZ, RZ, RZ ;  /* 0x000000ffff0f7224 */ /* 0x000fce00078e00ff */
.L_x_47:
        /* <DEDUP_REMOVED lines=22> */
.L_x_46:
[----:B------:R-:W-:Y:S02]  /*0560*/  IMAD.MOV.U32 R4, RZ, RZ, R13 ;  /* 0x000000ffff047224 */ /* 0x000fe400078e000d */
[----:B------:R-:W-:-:S05]  /*0570*/  IMAD.MOV.U32 R5, RZ, RZ, R15 ;  /* 0x000000ffff057224 */ /* 0x000fca00078e000f */
[----:B------:R-:W-:Y:S01]  /*0580*/  STG.E.64 desc[UR10][R2.64+0x800], R4 ;  /* 0x0008000402007986 */ /* 0x000fe2000c101b0a */
[----:B------:R-:W-:Y:S05]  /*0590*/  EXIT ;  /* 0x000000000000794d */ /* 0x000fea0003800000 */
.L_x_43:
        /* <DEDUP_REMOVED lines=8> */
.L_x_42:
        /* <DEDUP_REMOVED lines=32> */
.L_x_52:
        /* <DEDUP_REMOVED lines=22> */
.L_x_51:
[----:B------:R-:W-:Y:S02]  /*0980*/  IMAD.MOV.U32 R6, RZ, RZ, R15 ;  /* 0x000000ffff067224 */ /* 0x000fe400078e000f */
[----:B------:R-:W-:-:S05]  /*0990*/  IMAD.MOV.U32 R7, RZ, RZ, R16 ;  /* 0x000000ffff077224 */ /* 0x000fca00078e0010 */
[----:B------:R0:W-:Y:S02]  /*09a0*/  STG.E.64 desc[UR10][R2.64], R6 ;  /* 0x0000000602007986 */ /* 0x0001e4000c101b0a */
.L_x_50:
[----:B------:R-:W-:Y:S05]  /*09b0*/  BSYNC.RECONVERGENT B0 ;  /* 0x0000000000007941 */ /* 0x000fea0003800200 */
.L_x_49:
        /* <DEDUP_REMOVED lines=17> */
.L_x_54:
        /* <DEDUP_REMOVED lines=22> */
.L_x_53:
[----:B------:R-:W-:Y:S02]  /*0c30*/  IMAD.MOV.U32 R4, RZ, RZ, R13 ;  /* 0x000000ffff047224 */ /* 0x000fe400078e000d */
[----:B------:R-:W-:-:S05]  /*0c40*/  IMAD.MOV.U32 R5, RZ, RZ, R15 ;  /* 0x000000ffff057224 */ /* 0x000fca00078e000f */
[----:B------:R-:W-:Y:S01]  /*0c50*/  STG.E.64 desc[UR10][R2.64+0x800], R4 ;  /* 0x0008000402007986 */ /* 0x000fe2000c101b0a */
[----:B------:R-:W-:Y:S05]  /*0c60*/  EXIT ;  /* 0x000000000000794d */ /* 0x000fea0003800000 */
.L_x_48:
        /* <DEDUP_REMOVED lines=16> */
.L_x_55:
        /* <DEDUP_REMOVED lines=9> */
.L_x_116:


//--------------------- .text._ZN3cub18CUB_300001_SM_10006detail8for_each13static_kernelINS2_12policy_hub_t12policy_500_tElNS2_12op_wrapper_tIlN6thrust24THRUST_300001_SM_1000_NS6system6detail7generic6detail21binary_search_functorINS8_6detail15normal_iteratorINS8_10device_ptrIiEEEENSC_18binary_search_lessENSC_3ubfEEENS8_12zip_iteratorIN4cuda3std3__45tupleIJNSF_INS8_7pointerIiNS8_8cuda_cub3tagENS8_11use_defaultESU_EEEENSF_INSR_IlST_SU_SU_EEEEEEEEEEEEEvT0_T1_ --------------------------
	.section	.text._ZN3cub18CUB_300001_SM_10006detail8for_each13static_kernelINS2_12policy_hub_t12policy_500_tElNS2_12op_wrapper_tIlN6thrust24THRUST_300001_SM_1000_NS6system6detail7generic6detail21binary_search_functorINS8_6detail15normal_iteratorINS8_10device_ptrIiEEEENSC_18binary_search_lessENSC_3ubfEEENS8_12zip_iteratorIN4cuda3std3__45tupleIJNSF_INS8_7pointerIiNS8_8cuda_cub3tagENS8_11use_defaultESU_EEEENSF_INSR_IlST_SU_SU_EEEEEEEEEEEEEvT0_T1_,"ax",@progbits
	.align	128
        .global         _ZN3cub18CUB_300001_SM_10006detail8for_each13static_kernelINS2_12policy_hub_t12policy_500_tElNS2_12op_wrapper_tIlN6thrust24THRUST_300001_SM_1000_NS6system6detail7generic6detail21binary_search_functorINS8_6detail15normal_iteratorINS8_10device_ptrIiEEEENSC_18binary_search_lessENSC_3ubfEEENS8_12zip_iteratorIN4cuda3std3__45tupleIJNSF_INS8_7pointerIiNS8_8cuda_cub3tagENS8_11use_defaultESU_EEEENSF_INSR_IlST_SU_SU_EEEEEEEEEEEEEvT0_T1_
        .type           _ZN3cub18CUB_300001_SM_10006detail8for_each13static_kernelINS2_12policy_hub_t12policy_500_tElNS2_12op_wrapper_tIlN6thrust24THRUST_300001_SM_1000_NS6system6detail7generic6detail21binary_search_functorINS8_6detail15normal_iteratorINS8_10device_ptrIiEEEENSC_18binary_search_lessENSC_3ubfEEENS8_12zip_iteratorIN4cuda3std3__45tupleIJNSF_INS8_7pointerIiNS8_8cuda_cub3tagENS8_11use_defaultESU_EEEENSF_INSR_IlST_SU_SU_EEEEEEEEEEEEEvT0_T1_,@function
        .size           _ZN3cub18CUB_300001_SM_10006detail8for_each13static_kernelINS2_12policy_hub_t12policy_500_tElNS2_12op_wrapper_tIlN6thrust24THRUST_300001_SM_1000_NS6system6detail7generic6detail21binary_search_functorINS8_6detail15normal_iteratorINS8_10device_ptrIiEEEENSC_18binary_search_lessENSC_3ubfEEENS8_12zip_iteratorIN4cuda3std3__45tupleIJNSF_INS8_7pointerIiNS8_8cuda_cub3tagENS8_11use_defaultESU_EEEENSF_INSR_IlST_SU_SU_EEEEEEEEEEEEEvT0_T1_,(.L_x_117 - _ZN3cub18CUB_300001_SM_10006detail8for_each13static_kernelINS2_12policy_hub_t12policy_500_tElNS2_12op_wrapper_tIlN6thrust24THRUST_300001_SM_1000_NS6system6detail7generic6detail21binary_search_functorINS8_6detail15normal_iteratorINS8_10device_ptrIiEEEENSC_18binary_search_lessENSC_3ubfEEENS8_12zip_iteratorIN4cuda3std3__45tupleIJNSF_INS8_7pointerIiNS8_8cuda_cub3tagENS8_11use_defaultESU_EEEENSF_INSR_IlST_SU_SU_EEEEEEEEEEEEEvT0_T1_)
        .other          _ZN3cub18CUB_300001_SM_10006detail8for_each13static_kernelINS2_12policy_hub_t12policy_500_tElNS2_12op_wrapper_tIlN6thrust24THRUST_300001_SM_1000_NS6system6detail7generic6detail21binary_search_functorINS8_6detail15normal_iteratorINS8_10device_ptrIiEEEENSC_18binary_search_lessENSC_3ubfEEENS8_12zip_iteratorIN4cuda3std3__45tupleIJNSF_INS8_7pointerIiNS8_8cuda_cub3tagENS8_11use_defaultESU_EEEENSF_INSR_IlST_SU_SU_EEEEEEEEEEEEEvT0_T1_,@"STO_CUDA_ENTRY STV_DEFAULT"
_ZN3cub18CUB_300001_SM_10006detail8for_each13static_kernelINS2_12policy_hub_t12policy_500_tElNS2_12op_wrapper_tIlN6thrust24THRUST_300001_SM_1000_NS6system6detail7generic6detail21binary_search_functorINS8_6detail15normal_iteratorINS8_10device_ptrIiEEEENSC_18binary_search_lessENSC_3ubfEEENS8_12zip_iteratorIN4cuda3std3__45tupleIJNSF_INS8_7pointerIiNS8_8cuda_cub3tagENS8_11use_defaultESU_EEEENSF_INSR_IlST_SU_SU_EEEEEEEEEEEEEvT0_T1_:
.text._ZN3cub18CUB_300001_SM_10006detail8for_each13static_kernelINS2_12policy_hub_t12policy_500_tElNS2_12op_wrapper_tIlN6thrust24THRUST_300001_SM_1000_NS6system6detail7generic6detail21binary_search_functorINS8_6detail15normal_iteratorINS8_10device_ptrIiEEEENSC_18binary_search_lessENSC_3ubfEEENS8_12zip_iteratorIN4cuda3std3__45tupleIJNSF_INS8_7pointerIiNS8_8cuda_cub3tagENS8_11use_defaultESU_EEEENSF_INSR_IlST_SU_SU_EEEEEEEEEEEEEvT0_T1_:
        /* <DEDUP_REMOVED lines=35> */
.L_x_59:
        /* <DEDUP_REMOVED lines=22> */
.L_x_58:
[----:B------:R-:W-:Y:S02]  /*0390*/  IMAD.MOV.U32 R8, RZ, RZ, R16 ;  /* 0x000000ffff087224 */ /* 0x000fe400078e0010 */
[----:B------:R-:W-:-:S05]  /*03a0*/  IMAD.MOV.U32 R9, RZ, RZ, R17 ;  /* 0x000000ffff097224 */ /* 0x000fca00078e0011 */
[----:B------:R0:W-:Y:S04]  /*03b0*/  STG.E.64 desc[UR10][R2.64], R8 ;  /* 0x0000000802007986 */ /* 0x0001e8000c101b0a */
[----:B------:R0:W5:Y:S01]  /*03c0*/  LDG.E R5, desc[UR10][R6.64+0x400] ;  /* 0x0004000a06057981 */ /* 0x000162000c1e1900 */
[----:B------:R-:W-:Y:S01]  /*03d0*/  BSSY.RECONVERGENT B0, `(.L_x_60) ;  /* 0x0000018000007945 */ /* 0x000fe20003800200 */
[----:B------:R-:W-:Y:S02]  /*03e0*/  IMAD.MOV.U32 R13, RZ, RZ, RZ ;  /* 0x000000ffff0d7224 */ /* 0x000fe400078e00ff */
[----:B------:R-:W-:-:S07]  /*03f0*/  IMAD.MOV.U32 R15, RZ, RZ, RZ ;  /* 0x000000ffff0f7224 */ /* 0x000fce00078e00ff */
.L_x_61:
        /* <DEDUP_REMOVED lines=22> */
.L_x_60:
[----:B------:R-:W-:Y:S02]  /*0560*/  IMAD.MOV.U32 R4, RZ, RZ, R13 ;  /* 0x000000ffff047224 */ /* 0x000fe400078e000d */
[----:B------:R-:W-:-:S05]  /*0570*/  IMAD.MOV.U32 R5, RZ, RZ, R15 ;  /* 0x000000ffff057224 */ /* 0x000fca00078e000f */
[----:B------:R-:W-:Y:S01]  /*0580*/  STG.E.64 desc[UR10][R2.64+0x800], R4 ;  /* 0x0008000402007986 */ /* 0x000fe2000c101b0a */
[----:B------:R-:W-:Y:S05]  /*0590*/  EXIT ;  /* 0x000000000000794d */ /* 0x000fea0003800000 */
.L_x_57:
        /* <DEDUP_REMOVED lines=8> */
.L_x_56:
        /* <DEDUP_REMOVED lines=32> */
.L_x_66:
        /* <DEDUP_REMOVED lines=22> */
.L_x_65:
[----:B------:R-:W-:Y:S02]  /*0980*/  IMAD.MOV.U32 R6, RZ, RZ, R15 ;  /* 0x000000ffff067224 */ /* 0x000fe400078e000f */
[----:B------:R-:W-:-:S05]  /*0990*/  IMAD.MOV.U32 R7, RZ, RZ, R16 ;  /* 0x000000ffff077224 */ /* 0x000fca00078e0010 */
[----:B------:R0:W-:Y:S02]  /*09a0*/  STG.E.64 desc[UR10][R2.64], R6 ;  /* 0x0000000602007986 */ /* 0x0001e4000c101b0a */
.L_x_64:
[----:B------:R-:W-:Y:S05]  /*09b0*/  BSYNC.RECONVERGENT B0 ;  /* 0x0000000000007941 */ /* 0x000fea0003800200 */
.L_x_63:
        /* <DEDUP_REMOVED lines=17> */
.L_x_68:
        /* <DEDUP_REMOVED lines=22> */
.L_x_67:
[----:B------:R-:W-:Y:S02]  /*0c30*/  IMAD.MOV.U32 R4, RZ, RZ, R13 ;  /* 0x000000ffff047224 */ /* 0x000fe400078e000d */
[----:B------:R-:W-:-:S05]  /*0c40*/  IMAD.MOV.U32 R5, RZ, RZ, R15 ;  /* 0x000000ffff057224 */ /* 0x000fca00078e000f */
[----:B------:R-:W-:Y:S01]  /*0c50*/  STG.E.64 desc[UR10][R2.64+0x800], R4 ;  /* 0x0008000402007986 */ /* 0x000fe2000c101b0a */
[----:B------:R-:W-:Y:S05]  /*0c60*/  EXIT ;  /* 0x000000000000794d */ /* 0x000fea0003800000 */
.L_x_62:
        /* <DEDUP_REMOVED lines=16> */
.L_x_69:
        /* <DEDUP_REMOVED lines=9> */
.L_x_117:


//--------------------- .text._ZN3cub18CUB_300001_SM_10006detail8for_each13static_kernelINS2_12policy_hub_t12policy_500_tElNS2_12op_wrapper_tIlN6thrust24THRUST_300001_SM_1000_NS6system6detail7generic6detail21binary_search_functorINS8_6detail15normal_iteratorINS8_10device_ptrIiEEEENSC_18binary_search_lessENSC_3lbfEEENS8_12zip_iteratorIN4cuda3std3__45tupleIJNSF_INS8_7pointerIiNS8_8cuda_cub3tagENS8_11use_defaultESU_EEEENSF_INSR_IlST_SU_SU_EEEEEEEEEEEEEvT0_T1_ --------------------------
	.section	.text._ZN3cub18CUB_300001_SM_10006detail8for_each13static_kernelINS2_12policy_hub_t12policy_500_tElNS2_12op_wrapper_tIlN6thrust24THRUST_300001_SM_1000_NS6system6detail7generic6detail21binary_search_functorINS8_6detail15normal_iteratorINS8_10device_ptrIiEEEENSC_18binary_search_lessENSC_3lbfEEENS8_12zip_iteratorIN4cuda3std3__45tupleIJNSF_INS8_7pointerIiNS8_8cuda_cub3tagENS8_11use_defaultESU_EEEENSF_INSR_IlST_SU_SU_EEEEEEEEEEEEEvT0_T1_,"ax",@progbits
	.align	128
        .global         _ZN3cub18CUB_300001_SM_10006detail8for_each13static_kernelINS2_12policy_hub_t12policy_500_tElNS2_12op_wrapper_tIlN6thrust24THRUST_300001_SM_1000_NS6system6detail7generic6detail21binary_search_functorINS8_6detail15normal_iteratorINS8_10device_ptrIiEEEENSC_18binary_search_lessENSC_3lbfEEENS8_12zip_iteratorIN4cuda3std3__45tupleIJNSF_INS8_7pointerIiNS8_8cuda_cub3tagENS8_11use_defaultESU_EEEENSF_INSR_IlST_SU_SU_EEEEEEEEEEEEEvT0_T1_
        .type           _ZN3cub18CUB_300001_SM_10006detail8for_each13static_kernelINS2_12policy_hub_t12policy_500_tElNS2_12op_wrapper_tIlN6thrust24THRUST_300001_SM_1000_NS6system6detail7generic6detail21binary_search_functorINS8_6detail15normal_iteratorINS8_10device_ptrIiEEEENSC_18binary_search_lessENSC_3lbfEEENS8_12zip_iteratorIN4cuda3std3__45tupleIJNSF_INS8_7pointerIiNS8_8cuda_cub3tagENS8_11use_defaultESU_EEEENSF_INSR_IlST_SU_SU_EEEEEEEEEEEEEvT0_T1_,@function
        .size           _ZN3cub18CUB_300001_SM_10006detail8for_each13static_kernelINS2_12policy_hub_t12policy_500_tElNS2_12op_wrapper_tIlN6thrust24THRUST_300001_SM_1000_NS6system6detail7generic6detail21binary_search_functorINS8_6detail15normal_iteratorINS8_10device_ptrIiEEEENSC_18binary_search_lessENSC_3lbfEEENS8_12zip_iteratorIN4cuda3std3__45tupleIJNSF_INS8_7pointerIiNS8_8cuda_cub3tagENS8_11use_defaultESU_EEEENSF_INSR_IlST_SU_SU_EEEEEEEEEEEEEvT0_T1_,(.L_x_118 - _ZN3cub18CUB_300001_SM_10006detail8for_each13static_kernelINS2_12policy_hub_t12policy_500_tElNS2_12op_wrapper_tIlN6thrust24THRUST_300001_SM_1000_NS6system6detail7generic6detail21binary_search_functorINS8_6detail15normal_iteratorINS8_10device_ptrIiEEEENSC_18binary_search_lessENSC_3lbfEEENS8_12zip_iteratorIN4cuda3std3__45tupleIJNSF_INS8_7pointerIiNS8_8cuda_cub3tagENS8_11use_defaultESU_EEEENSF_INSR_IlST_SU_SU_EEEEEEEEEEEEEvT0_T1_)
        .other          _ZN3cub18CUB_300001_SM_10006detail8for_each13static_kernelINS2_12policy_hub_t12policy_500_tElNS2_12op_wrapper_tIlN6thrust24THRUST_300001_SM_1000_NS6system6detail7generic6detail21binary_search_functorINS8_6detail15normal_iteratorINS8_10device_ptrIiEEEENSC_18binary_search_lessENSC_3lbfEEENS8_12zip_iteratorIN4cuda3std3__45tupleIJNSF_INS8_7pointerIiNS8_8cuda_cub3tagENS8_11use_defaultESU_EEEENSF_INSR_IlST_SU_SU_EEEEEEEEEEEEEvT0_T1_,@"STO_CUDA_ENTRY STV_DEFAULT"
_ZN3cub18CUB_300001_SM_10006detail8for_each13static_kernelINS2_12policy_hub_t12policy_500_tElNS2_12op_wrapper_tIlN6thrust24THRUST_300001_SM_1000_NS6system6detail7generic6detail21binary_search_functorINS8_6detail15normal_iteratorINS8_10device_ptrIiEEEENSC_18binary_search_lessENSC_3lbfEEENS8_12zip_iteratorIN4cuda3std3__45tupleIJNSF_INS8_7pointerIiNS8_8cuda_cub3tagENS8_11use_defaultESU_EEEENSF_INSR_IlST_SU_SU_EEEEEEEEEEEEEvT0_T1_:
.text._ZN3cub18CUB_300001_SM_10006detail8for_each13static_kernelINS2_12policy_hub_t12policy_500_tElNS2_12op_wrapper_tIlN6thrust24THRUST_300001_SM_1000_NS6system6detail7generic6detail21binary_search_functorINS8_6detail15normal_iteratorINS8_10device_ptrIiEEEENSC_18binary_search_lessENSC_3lbfEEENS8_12zip_iteratorIN4cuda3std3__45tupleIJNSF_INS8_7pointerIiNS8_8cuda_cub3tagENS8_11use_defaultESU_EEEENSF_INSR_IlST_SU_SU_EEEEEEEEEEEEEvT0_T1_:
        /* <DEDUP_REMOVED lines=35> */
.L_x_73:
        /* <DEDUP_REMOVED lines=22> */
.L_x_72:
[----:B------:R-:W-:Y:S02]  /*0390*/  IMAD.MOV.U32 R8, RZ, RZ, R16 ;  /* 0x000000ffff087224 */ /* 0x000fe400078e0010 */
[----:B------:R-:W-:-:S05]  /*03a0*/  IMAD.MOV.U32 R9, RZ, RZ, R17 ;  /* 0x000000ffff097224 */ /* 0x000fca00078e0011 */
[----:B------:R0:W-:Y:S04]  /*03b0*/  STG.E.64 desc[UR10][R2.64], R8 ;  /* 0x0000000802007986 */ /* 0x0001e8000c101b0a */
[----:B------:R0:W5:Y:S01]  /*03c0*/  LDG.E R5, desc[UR10][R6.64+0x400] ;  /* 0x0004000a06057981 */ /* 0x000162000c1e1900 */
[----:B------:R-:W-:Y:S01]  /*03d0*/  BSSY.RECONVERGENT B0, `(.L_x_74) ;  /* 0x0000018000007945 */ /* 0x000fe20003800200 */
[----:B------:R-:W-:Y:S02]  /*03e0*/  IMAD.MOV.U32 R13, RZ, RZ, RZ ;  /* 0x000000ffff0d7224 */ /* 0x000fe400078e00ff */
[----:B------:R-:W-:-:S07]  /*03f0*/  IMAD.MOV.U32 R15, RZ, RZ, RZ ;  /* 0x000000ffff0f7224 */ /* 0x000fce00078e00ff */
.L_x_75:
        /* <DEDUP_REMOVED lines=22> */
.L_x_74:
[----:B------:R-:W-:Y:S02]  /*0560*/  IMAD.MOV.U32 R4, RZ, RZ, R13 ;  /* 0x000000ffff047224 */ /* 0x000fe400078e000d */
[----:B------:R-:W-:-:S05]  /*0570*/  IMAD.MOV.U32 R5, RZ, RZ, R15 ;  /* 0x000000ffff057224 */ /* 0x000fca00078e000f */
[----:B------:R-:W-:Y:S01]  /*0580*/  STG.E.64 desc[UR10][R2.64+0x800], R4 ;  /* 0x0008000402007986 */ /* 0x000fe2000c101b0a */
[----:B------:R-:W-:Y:S05]  /*0590*/  EXIT ;  /* 0x000000000000794d */ /* 0x000fea0003800000 */
.L_x_71:
        /* <DEDUP_REMOVED lines=8> */
.L_x_70:
        /* <DEDUP_REMOVED lines=32> */
.L_x_80:
        /* <DEDUP_REMOVED lines=22> */
.L_x_79:
[----:B------:R-:W-:Y:S02]  /*0980*/  IMAD.MOV.U32 R6, RZ, RZ, R15 ;  /* 0x000000ffff067224 */ /* 0x000fe400078e000f */
[----:B------:R-:W-:-:S05]  /*0990*/  IMAD.MOV.U32 R7, RZ, RZ, R16 ;  /* 0x000000ffff077224 */ /* 0x000fca00078e0010 */
[----:B------:R0:W-:Y:S02]  /*09a0*/  STG.E.64 desc[UR10][R2.64], R6 ;  /* 0x0000000602007986 */ /* 0x0001e4000c101b0a */
.L_x_78:
[----:B------:R-:W-:Y:S05]  /*09b0*/  BSYNC.RECONVERGENT B0 ;  /* 0x0000000000007941 */ /* 0x000fea0003800200 */
.L_x_77:
        /* <DEDUP_REMOVED lines=17> */
.L_x_82:
        /* <DEDUP_REMOVED lines=22> */
.L_x_81:
[----:B------:R-:W-:Y:S02]  /*0c30*/  IMAD.MOV.U32 R4, RZ, RZ, R13 ;  /* 0x000000ffff047224 */ /* 0x000fe400078e000d */
[----:B------:R-:W-:-:S05]  /*0c40*/  IMAD.MOV.U32 R5, RZ, RZ, R15 ;  /* 0x000000ffff057224 */ /* 0x000fca00078e000f */
[----:B------:R-:W-:Y:S01]  /*0c50*/  STG.E.64 desc[UR10][R2.64+0x800], R4 ;  /* 0x0008000402007986 */ /* 0x000fe2000c101b0a */
[----:B------:R-:W-:Y:S05]  /*0c60*/  EXIT ;  /* 0x000000000000794d */ /* 0x000fea0003800000 */
.L_x_76:
        /* <DEDUP_REMOVED lines=16> */
.L_x_83:
        /* <DEDUP_REMOVED lines=9> */
.L_x_118:


//--------------------- .text._ZN3cub18CUB_300001_SM_10006detail8for_each13static_kernelINS2_12policy_hub_t12policy_500_tElNS2_12op_wrapper_tIlN6thrust24THRUST_300001_SM_1000_NS6system6detail7generic6detail21binary_search_functorINS8_6detail15normal_iteratorINS8_10device_ptrIiEEEENSC_18binary_search_lessENSC_3ubfEEENS8_12zip_iteratorIN4cuda3std3__45tupleIJNSF_INS8_7pointerIiNS8_8cuda_cub5par_tENS8_11use_defaultESU_EEEENSF_INSR_IlST_SU_SU_EEEEEEEEEEEEEvT0_T1_ --------------------------
	.section	.text._ZN3cub18CUB_300001_SM_10006detail8for_each13static_kernelINS2_12policy_hub_t12policy_500_tElNS2_12op_wrapper_tIlN6thrust24THRUST_300001_SM_1000_NS6system6detail7generic6detail21binary_search_functorINS8_6detail15normal_iteratorINS8_10device_ptrIiEEEENSC_18binary_search_lessENSC_3ubfEEENS8_12zip_iteratorIN4cuda3std3__45tupleIJNSF_INS8_7pointerIiNS8_8cuda_cub5par_tENS8_11use_defaultESU_EEEENSF_INSR_IlST_SU_SU_EEEEEEEEEEEEEvT0_T1_,"ax",@progbits
	.align	128
        .global         _ZN3cub18CUB_300001_SM_10006detail8for_each13static_kernelINS2_12policy_hub_t12policy_500_tElNS2_12op_wrapper_tIlN6thrust24THRUST_300001_SM_1000_NS6system6detail7generic6detail21binary_search_functorINS8_6detail15normal_iteratorINS8_10device_ptrIiEEEENSC_18binary_search_lessENSC_3ubfEEENS8_12zip_iteratorIN4cuda3std3__45tupleIJNSF_INS8_7pointerIiNS8_8cuda_cub5par_tENS8_11use_defaultESU_EEEENSF_INSR_IlST_SU_SU_EEEEEEEEEEEEEvT0_T1_
        .type           _ZN3cub18CUB_300001_SM_10006detail8for_each13static_kernelINS2_12policy_hub_t12policy_500_tElNS2_12op_wrapper_tIlN6thrust24THRUST_300001_SM_1000_NS6system6detail7generic6detail21binary_search_functorINS8_6detail15normal_iteratorINS8_10device_ptrIiEEEENSC_18binary_search_lessENSC_3ubfEEENS8_12zip_iteratorIN4cuda3std3__45tupleIJNSF_INS8_7pointerIiNS8_8cuda_cub5par_tENS8_11use_defaultESU_EEEENSF_INSR_IlST_SU_SU_EEEEEEEEEEEEEvT0_T1_,@function
        .size           _ZN3cub18CUB_300001_SM_10006detail8for_each13static_kernelINS2_12policy_hub_t12policy_500_tElNS2_12op_wrapper_tIlN6thrust24THRUST_300001_SM_1000_NS6system6detail7generic6detail21binary_search_functorINS8_6detail15normal_iteratorINS8_10device_ptrIiEEEENSC_18binary_search_lessENSC_3ubfEEENS8_12zip_iteratorIN4cuda3std3__45tupleIJNSF_INS8_7pointerIiNS8_8cuda_cub5par_tENS8_11use_defaultESU_EEEENSF_INSR_IlST_SU_SU_EEEEEEEEEEEEEvT0_T1_,(.L_x_119 - _ZN3cub18CUB_300001_SM_10006detail8for_each13static_kernelINS2_12policy_hub_t12policy_500_tElNS2_12op_wrapper_tIlN6thrust24THRUST_300001_SM_1000_NS6system6detail7generic6detail21binary_search_functorINS8_6detail15normal_iteratorINS8_10device_ptrIiEEEENSC_18binary_search_lessENSC_3ubfEEENS8_12zip_iteratorIN4cuda3std3__45tupleIJNSF_INS8_7pointerIiNS8_8cuda_cub5par_tENS8_11use_defaultESU_EEEENSF_INSR_IlST_SU_SU_EEEEEEEEEEEEEvT0_T1_)
        .other          _ZN3cub18CUB_300001_SM_10006detail8for_each13static_kernelINS2_12policy_hub_t12policy_500_tElNS2_12op_wrapper_tIlN6thrust24THRUST_300001_SM_1000_NS6system6detail7generic6detail21binary_search_functorINS8_6detail15normal_iteratorINS8_10device_ptrIiEEEENSC_18binary_search_lessENSC_3ubfEEENS8_12zip_iteratorIN4cuda3std3__45tupleIJNSF_INS8_7pointerIiNS8_8cuda_cub5par_tENS8_11use_defaultESU_EEEENSF_INSR_IlST_SU_SU_EEEEEEEEEEEEEvT0_T1_,@"STO_CUDA_ENTRY STV_DEFAULT"
_ZN3cub18CUB_300001_SM_10006detail8for_each13static_kernelINS2_12policy_hub_t12policy_500_tElNS2_12op_wrapper_tIlN6thrust24THRUST_300001_SM_1000_NS6system6detail7generic6detail21binary_search_functorINS8_6detail15normal_iteratorINS8_10device_ptrIiEEEENSC_18binary_search_lessENSC_3ubfEEENS8_12zip_iteratorIN4cuda3std3__45tupleIJNSF_INS8_7pointerIiNS8_8cuda_cub5par_tENS8_11use_defaultESU_EEEENSF_INSR_IlST_SU_SU_EEEEEEEEEEEEEvT0_T1_:
.text._ZN3cub18CUB_300001_SM_10006detail8for_each13static_kernelINS2_12policy_hub_t12policy_500_tElNS2_12op_wrapper_tIlN6thrust24THRUST_300001_SM_1000_NS6system6detail7generic6detail21binary_search_functorINS8_6detail15normal_iteratorINS8_10device_ptrIiEEEENSC_18binary_search_lessENSC_3ubfEEENS8_12zip_iteratorIN4cuda3std3__45tupleIJNSF_INS8_7pointerIiNS8_8cuda_cub5par_tENS8_11use_defaultESU_EEEENSF_INSR_IlST_SU_SU_EEEEEEEEEEEEEvT0_T1_:
        /* <DEDUP_REMOVED lines=35> */
.L_x_87:
        /* <DEDUP_REMOVED lines=22> */
.L_x_86:
[----:B------:R-:W-:Y:S02]  /*0390*/  IMAD.MOV.U32 R8, RZ, RZ, R16 ;  /* 0x000000ffff087224 */ /* 0x000fe400078e0010 */
[----:B------:R-:W-:-:S05]  /*03a0*/  IMAD.MOV.U32 R9, RZ, RZ, R17 ;  /* 0x000000ffff097224 */ /* 0x000fca00078e0011 */
[----:B------:R0:W-:Y:S04]  /*03b0*/  STG.E.64 desc[UR10][R2.64], R8 ;  /* 0x0000000802007986 */ /* 0x0001e8000c101b0a */
[----:B------:R0:W5:Y:S01]  /*03c0*/  LDG.E R5, desc[UR10][R6.64+0x400] ;  /* 0x0004000a06057981 */ /* 0x000162000c1e1900 */
[----:B------:R-:W-:Y:S01]  /*03d0*/  BSSY.RECONVERGENT B0, `(.L_x_88) ;  /* 0x0000018000007945 */ /* 0x000fe20003800200 */
[----:B------:R-:W-:Y:S02]  /*03e0*/  IMAD.MOV.U32 R13, RZ, RZ, RZ ;  /* 0x000000ffff0d7224 */ /* 0x000fe400078e00ff */
[----:B------:R-:W-:-:S07]  /*03f0*/  IMAD.MOV.U32 R15, RZ, RZ, RZ ;  /* 0x000000ffff0f7224 */ /* 0x000fce00078e00ff */
.L_x_89:
        /* <DEDUP_REMOVED lines=22> */
.L_x_88:
[----:B------:R-:W-:Y:S02]  /*0560*/  IMAD.MOV.U32 R4, RZ, RZ, R13 ;  /* 0x000000ffff047224 */ /* 0x000fe400078e000d */
[----:B------:R-:W-:-:S05]  /*0570*/  IMAD.MOV.U32 R5, RZ, RZ, R15 ;  /* 0x000000ffff057224 */ /* 0x000fca00078e000f */
[----:B------:R-:W-:Y:S01]  /*0580*/  STG.E.64 desc[UR10][R2.64+0x800], R4 ;  /* 0x0008000402007986 */ /* 0x000fe2000c101b0a */
[----:B------:R-:W-:Y:S05]  /*0590*/  EXIT ;  /* 0x000000000000794d */ /* 0x000fea0003800000 */
.L_x_85:
        /* <DEDUP_REMOVED lines=8> */
.L_x_84:
        /* <DEDUP_REMOVED lines=32> */
.L_x_94:
        /* <DEDUP_REMOVED lines=22> */
.L_x_93:
[----:B------:R-:W-:Y:S02]  /*0980*/  IMAD.MOV.U32 R6, RZ, RZ, R15 ;  /* 0x000000ffff067224 */ /* 0x000fe400078e000f */
[----:B------:R-:W-:-:S05]  /*0990*/  IMAD.MOV.U32 R7, RZ, RZ, R16 ;  /* 0x000000ffff077224 */ /* 0x000fca00078e0010 */
[----:B------:R0:W-:Y:S02]  /*09a0*/  STG.E.64 desc[UR10][R2.64], R6 ;  /* 0x0000000602007986 */ /* 0x0001e4000c101b0a */
.L_x_92:
[----:B------:R-:W-:Y:S05]  /*09b0*/  BSYNC.RECONVERGENT B0 ;  /* 0x0000000000007941 */ /* 0x000fea0003800200 */
.L_x_91:
        /* <DEDUP_REMOVED lines=17> */
.L_x_96:
        /* <DEDUP_REMOVED lines=22> */
.L_x_95:
[----:B------:R-:W-:Y:S02]  /*0c30*/  IMAD.MOV.U32 R4, RZ, RZ, R13 ;  /* 0x000000ffff047224 */ /* 0x000fe400078e000d */
[----:B------:R-:W-:-:S05]  /*0c40*/  IMAD.MOV.U32 R5, RZ, RZ, R15 ;  /* 0x000000ffff057224 */ /* 0x000fca00078e000f */
[----:B------:R-:W-:Y:S01]  /*0c50*/  STG.E.64 desc[UR10][R2.64+0x800], R4 ;  /* 0x0008000402007986 */ /* 0x000fe2000c101b0a */
[----:B------:R-:W-:Y:S05]  /*0c60*/  EXIT ;  /* 0x000000000000794d */ /* 0x000fea0003800000 */
.L_x_90:
        /* <DEDUP_REMOVED lines=16> */
.L_x_97:
        /* <DEDUP_REMOVED lines=9> */
.L_x_119:


//--------------------- .text._ZN3cub18CUB_300001_SM_10006detail8for_each13static_kernelINS2_12policy_hub_t12policy_500_tElNS2_12op_wrapper_tIlN6thrust24THRUST_300001_SM_1000_NS6system6detail7generic6detail21binary_search_functorINS8_6detail15normal_iteratorINS8_10device_ptrIiEEEENSC_18binary_search_lessENSC_3lbfEEENS8_12zip_iteratorIN4cuda3std3__45tupleIJNSF_INS8_7pointerIiNS8_8cuda_cub5par_tENS8_11use_defaultESU_EEEENSF_INSR_IlST_SU_SU_EEEEEEEEEEEEEvT0_T1_ --------------------------
	.section	.text._ZN3cub18CUB_300001_SM_10006detail8for_each13static_kernelINS2_12policy_hub_t12policy_500_tElNS2_12op_wrapper_tIlN6thrust24THRUST_300001_SM_1000_NS6system6detail7generic6detail21binary_search_functorINS8_6detail15normal_iteratorINS8_10device_ptrIiEEEENSC_18binary_search_lessENSC_3lbfEEENS8_12zip_iteratorIN4cuda3std3__45tupleIJNSF_INS8_7pointerIiNS8_8cuda_cub5par_tENS8_11use_defaultESU_EEEENSF_INSR_IlST_SU_SU_EEEEEEEEEEEEEvT0_T1_,"ax",@progbits
	.align	128
        .global         _ZN3cub18CUB_300001_SM_10006detail8for_each13static_kernelINS2_12policy_hub_t12policy_500_tElNS2_12op_wrapper_tIlN6thrust24THRUST_300001_SM_1000_NS6system6detail7generic6detail21binary_search_functorINS8_6detail15normal_iteratorINS8_10device_ptrIiEEEENSC_18binary_search_lessENSC_3lbfEEENS8_12zip_iteratorIN4cuda3std3__45tupleIJNSF_INS8_7pointerIiNS8_8cuda_cub5par_tENS8_11use_defaultESU_EEEENSF_INSR_IlST_SU_SU_EEEEEEEEEEEEEvT0_T1_
        .type           _ZN3cub18CUB_300001_SM_10006detail8for_each13static_kernelINS2_12policy_hub_t12policy_500_tElNS2_12op_wrapper_tIlN6thrust24THRUST_300001_SM_1000_NS6system6detail7generic6detail21binary_search_functorINS8_6detail15normal_iteratorINS8_10device_ptrIiEEEENSC_18binary_search_lessENSC_3lbfEEENS8_12zip_iteratorIN4cuda3std3__45tupleIJNSF_INS8_7pointerIiNS8_8cuda_cub5par_tENS8_11use_defaultESU_EEEENSF_INSR_IlST_SU_SU_EEEEEEEEEEEEEvT0_T1_,@function
        .size           _ZN3cub18CUB_300001_SM_10006detail8for_each13static_kernelINS2_12policy_hub_t12policy_500_tElNS2_12op_wrapper_tIlN6thrust24THRUST_300001_SM_1000_NS6system6detail7generic6detail21binary_search_functorINS8_6detail15normal_iteratorINS8_10device_ptrIiEEEENSC_18binary_search_lessENSC_3lbfEEENS8_12zip_iteratorIN4cuda3std3__45tupleIJNSF_INS8_7pointerIiNS8_8cuda_cub5par_tENS8_11use_defaultESU_EEEENSF_INSR_IlST_SU_SU_EEEEEEEEEEEEEvT0_T1_,(.L_x_120 - _ZN3cub18CUB_300001_SM_10006detail8for_each13static_kernelINS2_12policy_hub_t12policy_500_tElNS2_12op_wrapper_tIlN6thrust24THRUST_300001_SM_1000_NS6system6detail7generic6detail21binary_search_functorINS8_6detail15normal_iteratorINS8_10device_ptrIiEEEENSC_18binary_search_lessENSC_3lbfEEENS8_12zip_iteratorIN4cuda3std3__45tupleIJNSF_INS8_7pointerIiNS8_8cuda_cub5par_tENS8_11use_defaultESU_EEEENSF_INSR_IlST_SU_SU_EEEEEEEEEEEEEvT0_T1_)
        .other          _ZN3cub18CUB_300001_SM_10006detail8for_each13static_kernelINS2_12policy_hub_t12policy_500_tElNS2_12op_wrapper_tIlN6thrust24THRUST_300001_SM_1000_NS6system6detail7generic6detail21binary_search_functorINS8_6detail15normal_iteratorINS8_10device_ptrIiEEEENSC_18binary_search_lessENSC_3lbfEEENS8_12zip_iteratorIN4cuda3std3__45tupleIJNSF_INS8_7pointerIiNS8_8cuda_cub5par_tENS8_11use_defaultESU_EEEENSF_INSR_IlST_SU_SU_EEEEEEEEEEEEEvT0_T1_,@"STO_CUDA_ENTRY STV_DEFAULT"
_ZN3cub18CUB_300001_SM_10006detail8for_each13static_kernelINS2_12policy_hub_t12policy_500_tElNS2_12op_wrapper_tIlN6thrust24THRUST_300001_SM_1000_NS6system6detail7generic6detail21binary_search_functorINS8_6detail15normal_iteratorINS8_10device_ptrIiEEEENSC_18binary_search_lessENSC_3lbfEEENS8_12zip_iteratorIN4cuda3std3__45tupleIJNSF_INS8_7pointerIiNS8_8cuda_cub5par_tENS8_11use_defaultESU_EEEENSF_INSR_IlST_SU_SU_EEEEEEEEEEEEEvT0_T1_:
.text._ZN3cub18CUB_300001_SM_10006detail8for_each13static_kernelINS2_12policy_hub_t12policy_500_tElNS2_12op_wrapper_tIlN6thrust24THRUST_300001_SM_1000_NS6system6detail7generic6detail21binary_search_functorINS8_6detail15normal_iteratorINS8_10device_ptrIiEEEENSC_18binary_search_lessENSC_3lbfEEENS8_12zip_iteratorIN4cuda3std3__45tupleIJNSF_INS8_7pointerIiNS8_8cuda_cub5par_tENS8_11use_defaultESU_EEEENSF_INSR_IlST_SU_SU_EEEEEEEEEEEEEvT0_T1_:
        /* <DEDUP_REMOVED lines=35> */
.L_x_101:
        /* <DEDUP_REMOVED lines=22> */
.L_x_100:
[----:B------:R-:W-:Y:S02]  /*0390*/  IMAD.MOV.U32 R8, RZ, RZ, R16 ;  /* 0x000000ffff087224 */ /* 0x000fe400078e0010 */
[----:B------:R-:W-:-:S05]  /*03a0*/  IMAD.MOV.U32 R9, RZ, RZ, R17 ;  /* 0x000000ffff097224 */ /* 0x000fca00078e0011 */
[----:B------:R0:W-:Y:S04]  /*03b0*/  STG.E.64 desc[UR10][R2.64], R8 ;  /* 0x0000000802007986 */ /* 0x0001e8000c101b0a */
[----:B------:R0:W5:Y:S01]  /*03c0*/  LDG.E R5, desc[UR10][R6.64+0x400] ;  /* 0x0004000a06057981 */ /* 0x000162000c1e1900 */
[----:B------:R-:W-:Y:S01]  /*03d0*/  BSSY.RECONVERGENT B0, `(.L_x_102) ;  /* 0x0000018000007945 */ /* 0x000fe20003800200 */
[----:B------:R-:W-:Y:S02]  /*03e0*/  IMAD.MOV.U32 R13, RZ, RZ, RZ ;  /* 0x000000ffff0d7224 */ /* 0x000fe400078e00ff */
[----:B------:R-:W-:-:S07]  /*03f0*/  IMAD.MOV.U32 R15, RZ, RZ, RZ ;  /* 0x000000ffff0f7224 */ /* 0x000fce00078e00ff */
.L_x_103:
        /* <DEDUP_REMOVED lines=22> */
.L_x_102:
[----:B------:R-:W-:Y:S02]  /*0560*/  IMAD.MOV.U32 R4, RZ, RZ, R13 ;  /* 0x000000ffff047224 */ /* 0x000fe400078e000d */
[----:B------:R-:W-:-:S05]  /*0570*/  IMAD.MOV.U32 R5, RZ, RZ, R15 ;  /* 0x000000ffff057224 */ /* 0x000fca00078e000f */
[----:B------:R-:W-:Y:S01]  /*0580*/  STG.E.64 desc[UR10][R2.64+0x800], R4 ;  /* 0x0008000402007986 */ /* 0x000fe2000c101b0a */
[----:B------:R-:W-:Y:S05]  /*0590*/  EXIT ;  /* 0x000000000000794d */ /* 0x000fea0003800000 */
.L_x_99:
        /* <DEDUP_REMOVED lines=8> */
.L_x_98:
        /* <DEDUP_REMOVED lines=32> */
.L_x_108:
        /* <DEDUP_REMOVED lines=22> */
.L_x_107:
[----:B------:R-:W-:Y:S02]  /*0980*/  IMAD.MOV.U32 R6, RZ, RZ, R15 ;  /* 0x000000ffff067224 */ /* 0x000fe400078e000f */
[----:B------:R-:W-:-:S05]  /*0990*/  IMAD.MOV.U32 R7, RZ, RZ, R16 ;  /* 0x000000ffff077224 */ /* 0x000fca00078e0010 */
[----:B------:R0:W-:Y:S02]  /*09a0*/  STG.E.64 desc[UR10][R2.64], R6 ;  /* 0x0000000602007986 */ /* 0x0001e4000c101b0a */
.L_x_106:
[----:B------:R-:W-:Y:S05]  /*09b0*/  BSYNC.RECONVERGENT B0 ;  /* 0x0000000000007941 */ /* 0x000fea0003800200 */
.L_x_105:
        /* <DEDUP_REMOVED lines=17> */
.L_x_110:
        /* <DEDUP_REMOVED lines=22> */
.L_x_109:
[----:B------:R-:W-:Y:S02]  /*0c30*/  IMAD.MOV.U32 R4, RZ, RZ, R13 ;  /* 0x000000ffff047224 */ /* 0x000fe400078e000d */
[----:B------:R-:W-:-:S05]  /*0c40*/  IMAD.MOV.U32 R5, RZ, RZ, R15 ;  /* 0x000000ffff057224 */ /* 0x000fca00078e000f */
[----:B------:R-:W-:Y:S01]  /*0c50*/  STG.E.64 desc[UR10][R2.64+0x800], R4 ;  /* 0x0008000402007986 */ /* 0x000fe2000c101b0a */
[----:B------:R-:W-:Y:S05]  /*0c60*/  EXIT ;  /* 0x000000000000794d */ /* 0x000fea0003800000 */
.L_x_104:
        /* <DEDUP_REMOVED lines=16> */
.L_x_111:
        /* <DEDUP_REMOVED lines=9> */
.L_x_120:


//--------------------- .text._ZN3cub18CUB_300001_SM_10006detail11EmptyKernelIvEEvv --------------------------
	.section	.text._ZN3cub18CUB_300001_SM_10006detail11EmptyKernelIvEEvv,"ax",@progbits
	.align	128
        .global         _ZN3cub18CUB_300001_SM_10006detail11EmptyKernelIvEEvv
        .type           _ZN3cub18CUB_300001_SM_10006detail11EmptyKernelIvEEvv,@function
        .size           _ZN3cub18CUB_300001_SM_10006detail11EmptyKernelIvEEvv,(.L_x_121 - _ZN3cub18CUB_300001_SM_10006detail11EmptyKernelIvEEvv)
        .other          _ZN3cub18CUB_300001_SM_10006detail11EmptyKernelIvEEvv,@"STO_CUDA_ENTRY STV_DEFAULT"
_ZN3cub18CUB_300001_SM_10006detail11EmptyKernelIvEEvv:
.text._ZN3cub18CUB_300001_SM_10006detail11EmptyKernelIvEEvv:
[----:B------:R-:W-:Y:S01]  /*0000*/  LDC R1, c[0x0][0x37c] ;  /* 0x0000df00ff017b82 */ /* 0x000fe20000000800 */
[----:B------:R-:W-:Y:S05]  /*0010*/  EXIT ;  /* 0x000000000000794d */ /* 0x000fea0003800000 */
.L_x_112:
        /* <DEDUP_REMOVED lines=14> */
.L_x_121:


//--------------------- .nv.shared.reserved.0     --------------------------
	.section	.nv.shared.reserved.0,"aw",@nobits
	.weak		__nv_reservedSMEM_offset_0_alias
	.size		__nv_reservedSMEM_offset_0_alias, 0, 64
	.other		__nv_reservedSMEM_offset_0_alias,@"STO_CUDA_RESERVED_SHARED STV_DEFAULT"
__nv_reservedSMEM_offset_0_alias:
	.zero		0
	.zero		64


//--------------------- .nv.global                --------------------------
	.section	.nv.global,"aw",@nobits
.nv.global:
	.type		_ZN34_INTERNAL_a61355a1_4_k_cu__Z4testv6thrust24THRUST_300001_SM_1000_NS12placeholders2_8E,@object
	.size		_ZN34_INTERNAL_a61355a1_4_k_cu__Z4testv6thrust24THRUST_300001_SM_1000_NS12placeholders2_8E,(_ZN34_INTERNAL_a61355a1_4_k_cu__Z4testv4cuda3std3__436_GLOBAL__N__a61355a1_4_k_cu__Z4testv6ignoreE - _ZN34_INTERNAL_a61355a1_4_k_cu__Z4testv6thrust24THRUST_300001_SM_1000_NS12placeholders2_8E)
_ZN34_INTERNAL_a61355a1_4_k_cu__Z4testv6thrust24THRUST_300001_SM_1000_NS12placeholders2_8E:
	.zero		1
	.type		_ZN34_INTERNAL_a61355a1_4_k_cu__Z4testv4cuda3std3__436_GLOBAL__N__a61355a1_4_k_cu__Z4testv6ignoreE,@object
	.size		_ZN34_INTERNAL_a61355a1_4_k_cu__Z4testv4cuda3std3__436_GLOBAL__N__a61355a1_4_k_cu__Z4testv6ignoreE,(_ZN34_INTERNAL_a61355a1_4_k_cu__Z4testv4cuda3std6ranges3__45__cpo4dataE - _ZN34_INTERNAL_a61355a1_4_k_cu__Z4testv4cuda3std3__436_GLOBAL__N__a61355a1_4_k_cu__Z4testv6ignoreE)
_ZN34_INTERNAL_a61355a1_4_k_cu__Z4testv4cuda3std3__436_GLOBAL__N__a61355a1_4_k_cu__Z4testv6ignoreE:
	.zero		1
	.type		_ZN34_INTERNAL_a61355a1_4_k_cu__Z4testv4cuda3std6ranges3__45__cpo4dataE,@object
	.size		_ZN34_INTERNAL_a61355a1_4_k_cu__Z4testv4cuda3std6ranges3__45__cpo4dataE,(_ZN34_INTERNAL_a61355a1_4_k_cu__Z4testv6thrust24THRUST_300001_SM_1000_NS6system3cpp3parE - _ZN34_INTERNAL_a61355a1_4_k_cu__Z4testv4cuda3std6ranges3__45__cpo4dataE)
_ZN34_INTERNAL_a61355a1_4_k_cu__Z4testv4cuda3std6ranges3__45__cpo4dataE:
	.zero		1
	.type		_ZN34_INTERNAL_a61355a1_4_k_cu__Z4testv6thrust24THRUST_300001_SM_1000_NS6system3cpp3parE,@object
	.size		_ZN34_INTERNAL_a61355a1_4_k_cu__Z4testv6thrust24THRUST_300001_SM_1000_NS6system3cpp3parE,(_ZN34_INTERNAL_a61355a1_4_k_cu__Z4testv4cuda3std3__45__cpo5beginE - _ZN34_INTERNAL_a61355a1_4_k_cu__Z4testv6thrust24THRUST_300001_SM_1000_NS6system3cpp3parE)
_ZN34_INTERNAL_a61355a1_4_k_cu__Z4testv6thrust24THRUST_300001_SM_1000_NS6system3cpp3parE:
	.zero		1
	.type		_ZN34_INTERNAL_a61355a1_4_k_cu__Z4testv4cuda3std3__45__cpo5beginE,@object
	.size		_ZN34_INTERNAL_a61355a1_4_k_cu__Z4testv4cuda3std3__45__cpo5beginE,(_ZN34_INTERNAL_a61355a1_4_k_cu__Z4testv4cuda3std6ranges3__45__cpo5beginE - _ZN34_INTERNAL_a61355a1_4_k_cu__Z4testv4cuda3std3__45__cpo5beginE)
_ZN34_INTERNAL_a61355a1_4_k_cu__Z4testv4cuda3std3__45__cpo5beginE:
	.zero		1
	.type		_ZN34_INTERNAL_a61355a1_4_k_cu__Z4testv4cuda3std6ranges3__45__cpo5beginE,@object
	.size		_ZN34_INTERNAL_a61355a1_4_k_cu__Z4testv4cuda3std6ranges3__45__cpo5beginE,(_ZN34_INTERNAL_a61355a1_4_k_cu__Z4testv6thrust24THRUST_300001_SM_1000_NS6deviceE - _ZN34_INTERNAL_a61355a1_4_k_cu__Z4testv4cuda3std6ranges3__45__cpo5beginE)
_ZN34_INTERNAL_a61355a1_4_k_cu__Z4testv4cuda3std6ranges3__45__cpo5beginE:
	.zero		1
	.type		_ZN34_INTERNAL_a61355a1_4_k_cu__Z4testv6thrust24THRUST_300001_SM_1000_NS6deviceE,@object
	.size		_ZN34_INTERNAL_a61355a1_4_k_cu__Z4testv6thrust24THRUST_300001_SM_1000_NS6deviceE,(_ZN34_INTERNAL_a61355a1_4_k_cu__Z4testv4cuda3std3__47nulloptE - _ZN34_INTERNAL_a61355a1_4_k_cu__Z4testv6thrust24THRUST_300001_SM_1000_NS6deviceE)
_ZN34_INTERNAL_a61355a1_4_k_cu__Z4testv6thrust24THRUST_300001_SM_1000_NS6deviceE:
	.zero		1
	.type		_ZN34_INTERNAL_a61355a1_4_k_cu__Z4testv4cuda3std3__47nulloptE,@object
	.size		_ZN34_INTERNAL_a61355a1_4_k_cu__Z4testv4cuda3std3__47nulloptE,(_ZN34_INTERNAL_a61355a1_4_k_cu__Z4testv4cuda3std6ranges3__45__cpo8distanceE - _ZN34_INTERNAL_a61355a1_4_k_cu__Z4testv4cuda3std3__47nulloptE)
_ZN34_INTERNAL_a61355a1_4_k_cu__Z4testv4cuda3std3__47nulloptE:
	.zero		1
	.type		_ZN34_INTERNAL_a61355a1_4_k_cu__Z4testv4cuda3std6ranges3__45__cpo8distanceE,@object
	.size		_ZN34_INTERNAL_a61355a1_4_k_cu__Z4testv4cuda3std6ranges3__45__cpo8distanceE,(_ZN34_INTERNAL_a61355a1_4_k_cu__Z4testv6thrust24THRUST_300001_SM_1000_NS12placeholders2_4E - _ZN34_INTERNAL_a61355a1_4_k_cu__Z4testv4cuda3std6ranges3__45__cpo8distanceE)
_ZN34_INTERNAL_a61355a1_4_k_cu__Z4testv4cuda3std6ranges3__45__cpo8distanceE:
	.zero		1
	.type		_ZN34_INTERNAL_a61355a1_4_k_cu__Z4testv6thrust24THRUST_300001_SM_1000_NS12placeholders2_4E,@object
	.size		_ZN34_INTERNAL_a61355a1_4_k_cu__Z4testv6thrust24THRUST_300001_SM_1000_NS12placeholders2_4E,(_ZN34_INTERNAL_a61355a1_4_k_cu__Z4testv4cuda3std3__45__cpo6rbeginE - _ZN34_INTERNAL_a61355a1_4_k_cu__Z4testv6thrust24THRUST_300001_SM_1000_NS12placeholders2_4E)
_ZN34_INTERNAL_a61355a1_4_k_cu__Z4testv6thrust24THRUST_300001_SM_1000_NS12placeholders2_4E:
	.zero		1
	.type		_ZN34_INTERNAL_a61355a1_4_k_cu__Z4testv4cuda3std3__45__cpo6rbeginE,@object
	.size		_ZN34_INTERNAL_a61355a1_4_k_cu__Z4testv4cuda3std3__45__cpo6rbeginE,(_ZN34_INTERNAL_a61355a1_4_k_cu__Z4testv4cuda3std6ranges3__45__cpo7advanceE - _ZN34_INTERNAL_a61355a1_4_k_cu__Z4testv4cuda3std3__45__cpo6rbeginE)
_ZN34_INTERNAL_a61355a1_4_k_cu__Z4testv4cuda3std3__45__cpo6rbeginE:
	.zero		1
	.type		_ZN34_INTERNAL_a61355a1_4_k_cu__Z4testv4cuda3std6ranges3__45__cpo7advanceE,@object
	.size		_ZN34_INTERNAL_a61355a1_4_k_cu__Z4testv4cuda3std6ranges3__45__cpo7advanceE,(_ZN34_INTERNAL_a61355a1_4_k_cu__Z4testv6thrust24THRUST_300001_SM_1000_NS12placeholders3_10E - _ZN34_INTERNAL_a61355a1_4_k_cu__Z4testv4cuda3std6ranges3__45__cpo7advanceE)
_ZN34_INTERNAL_a61355a1_4_k_cu__Z4testv4cuda3std6ranges3__45__cpo7advanceE:
	.zero		1
	.type		_ZN34_INTERNAL_a61355a1_4_k_cu__Z4testv6thrust24THRUST_300001_SM_1000_NS12placeholders3_10E,@object
	.size		_ZN34_INTERNAL_a61355a1_4_k_cu__Z4testv6thrust24THRUST_300001_SM_1000_NS12placeholders3_10E,(_ZN34_INTERNAL_a61355a1_4_k_cu__Z4testv4cuda3std3__48in_placeE - _ZN34_INTERNAL_a61355a1_4_k_cu__Z4testv6thrust24THRUST_300001_SM_1000_NS12placeholders3_10E)
_ZN34_INTERNAL_a61355a1_4_k_cu__Z4testv6thrust24THRUST_300001_SM_1000_NS12placeholders3_10E:
	.zero		1
	.type		_ZN34_INTERNAL_a61355a1_4_k_cu__Z4testv4cuda3std3__48in_placeE,@object
	.size		_ZN34_INTERNAL_a61355a1_4_k_cu__Z4testv4cuda3std3__48in_placeE,(_ZN34_INTERNAL_a61355a1_4_k_cu__Z4testv4cuda3std6ranges3__45__cpo4sizeE - _ZN34_INTERNAL_a61355a1_4_k_cu__Z4testv4cuda3std3__48in_placeE)
_ZN34_INTERNAL_a61355a1_4_k_cu__Z4testv4cuda3std3__48in_placeE:
	.zero		1
	.type		_ZN34_INTERNAL_a61355a1_4_k_cu__Z4testv4cuda3std6ranges3__45__cpo4sizeE,@object
	.size		_ZN34_INTERNAL_a61355a1_4_k_cu__Z4testv4cuda3std6ranges3__45__cpo4sizeE,(_ZN34_INTERNAL_a61355a1_4_k_cu__Z4testv6thrust24THRUST_300001_SM_1000_NS12placeholders2_2E - _ZN34_INTERNAL_a61355a1_4_k_cu__Z4testv4cuda3std6ranges3__45__cpo4sizeE)
_ZN34_INTERNAL_a61355a1_4_k_cu__Z4testv4cuda3std6ranges3__45__cpo4sizeE:
	.zero		1
	.type		_ZN34_INTERNAL_a61355a1_4_k_cu__Z4testv6thrust24THRUST_300001_SM_1000_NS12placeholders2_2E,@object
	.size		_ZN34_INTERNAL_a61355a1_4_k_cu__Z4testv6thrust24THRUST_300001_SM_1000_NS12placeholders2_2E,(_ZN34_INTERNAL_a61355a1_4_k_cu__Z4testv4cuda3std3__45__cpo6cbeginE - _ZN34_INTERNAL_a61355a1_4_k_cu__Z4testv6thrust24THRUST_300001_SM_1000_NS12placeholders2_2E)
_ZN34_INTERNAL_a61355a1_4_k_cu__Z4testv6thrust24THRUST_300001_SM_1000_NS12placeholders2_2E:
	.zero		1
	.type		_ZN34_INTERNAL_a61355a1_4_k_cu__Z4testv4cuda3std3__45__cpo6cbeginE,@object
	.size		_ZN34_INTERNAL_a61355a1_4_k_cu__Z4testv4cuda3std3__45__cpo6cbeginE,(_ZN34_INTERNAL_a61355a1_4_k_cu__Z4testv4cuda3std6ranges3__45__cpo6cbeginE - _ZN34_INTERNAL_a61355a1_4_k_cu__Z4testv4cuda3std3__45__cpo6cbeginE)
_ZN34_INTERNAL_a61355a1_4_k_cu__Z4testv4cuda3std3__45__cpo6cbeginE:
	.zero		1
	.type		_ZN34_INTERNAL_a61355a1_4_k_cu__Z4testv4cuda3std6ranges3__45__cpo6cbeginE,@object
	.size		_ZN34_INTERNAL_a61355a1_4_k_cu__Z4testv4cuda3std6ranges3__45__cpo6cbeginE,(_ZN34_INTERNAL_a61355a1_4_k_cu__Z4testv6thrust24THRUST_300001_SM_1000_NS12placeholders2_6E - _ZN34_INTERNAL_a61355a1_4_k_cu__Z4testv4cuda3std6ranges3__45__cpo6cbeginE)
_ZN34_INTERNAL_a61355a1_4_k_cu__Z4testv4cuda3std6ranges3__45__cpo6cbeginE:
	.zero		1
	.type		_ZN34_INTERNAL_a61355a1_4_k_cu__Z4testv6thrust24THRUST_300001_SM_1000_NS12placeholders2_6E,@object
	.size		_ZN34_INTERNAL_a61355a1_4_k_cu__Z4testv6thrust24THRUST_300001_SM_1000_NS12placeholders2_6E,(_ZN34_INTERNAL_a61355a1_4_k_cu__Z4testv4cuda3std3__45__cpo7crbeginE - _ZN34_INTERNAL_a61355a1_4_k_cu__Z4testv6thrust24THRUST_300001_SM_1000_NS12placeholders2_6E)
_ZN34_INTERNAL_a61355a1_4_k_cu__Z4testv6thrust24THRUST_300001_SM_1000_NS12placeholders2_6E:
	.zero		1
	.type		_ZN34_INTERNAL_a61355a1_4_k_cu__Z4testv4cuda3std3__45__cpo7crbeginE,@object
	.size		_ZN34_INTERNAL_a61355a1_4_k_cu__Z4testv4cuda3std3__45__cpo7crbeginE,(_ZN34_INTERNAL_a61355a1_4_k_cu__Z4testv4cuda3std6ranges3__45__cpo4nextE - _ZN34_INTERNAL_a61355a1_4_k_cu__Z4testv4cuda3std3__45__cpo7crbeginE)
_ZN34_INTERNAL_a61355a1_4_k_cu__Z4testv4cuda3std3__45__cpo7crbeginE:
	.zero		1
	.type		_ZN34_INTERNAL_a61355a1_4_k_cu__Z4testv4cuda3std6ranges3__45__cpo4nextE,@object
	.size		_ZN34_INTERNAL_a61355a1_4_k_cu__Z4testv4cuda3std6ranges3__45__cpo4nextE,(_ZN34_INTERNAL_a61355a1_4_k_cu__Z4testv4cuda3std6ranges3__45__cpo4swapE - _ZN34_INTERNAL_a61355a1_4_k_cu__Z4testv4cuda3std6ranges3__45__cpo4nextE)
_ZN34_INTERNAL_a61355a1_4_k_cu__Z4testv4cuda3std6ranges3__45__cpo4nextE:
	.zero		1
	.type		_ZN34_INTERNAL_a61355a1_4_k_cu__Z4testv4cuda3std6ranges3__45__cpo4swapE,@object
	.size		_ZN34_INTERNAL_a61355a1_4_k_cu__Z4testv4cuda3std6ranges3__45__cpo4swapE,(_ZN34_INTERNAL_a61355a1_4_k_cu__Z4testv6thrust24THRUST_300001_SM_1000_NS8cuda_cub10par_nosyncE - _ZN34_INTERNAL_a61355a1_4_k_cu__Z4testv4cuda3std6ranges3__45__cpo4swapE)
_ZN34_INTERNAL_a61355a1_4_k_cu__Z4testv4cuda3std6ranges3__45__cpo4swapE:
	.zero		1
	.type		_ZN34_INTERNAL_a61355a1_4_k_cu__Z4testv6thrust24THRUST_300001_SM_1000_NS8cuda_cub10par_nosyncE,@object
	.size		_ZN34_INTERNAL_a61355a1_4_k_cu__Z4testv6thrust24THRUST_300001_SM_1000_NS8cuda_cub10par_nosyncE,(_ZN34_INTERNAL_a61355a1_4_k_cu__Z4testv6thrust24THRUST_300001_SM_1000_NS3seqE - _ZN34_INTERNAL_a61355a1_4_k_cu__Z4testv6thrust24THRUST_300001_SM_1000_NS8cuda_cub10par_nosyncE)
_ZN34_INTERNAL_a61355a1_4_k_cu__Z4testv6thrust24THRUST_300001_SM_1000_NS8cuda_cub10par_nosyncE:
	.zero		1
	.type		_ZN34_INTERNAL_a61355a1_4_k_cu__Z4testv6thrust24THRUST_300001_SM_1000_NS3seqE,@object
	.size		_ZN34_INTERNAL_a61355a1_4_k_cu__Z4testv6thrust24THRUST_300001_SM_1000_NS3seqE,(_ZN34_INTERNAL_a61355a1_4_k_cu__Z4testv4cuda3std3__420unreachable_sentinelE - _ZN34_INTERNAL_a61355a1_4_k_cu__Z4testv6thrust24THRUST_300001_SM_1000_NS3seqE)
_ZN34_INTERNAL_a61355a1_4_k_cu__Z4testv6thrust24THRUST_300001_SM_1000_NS3seqE:
	.zero		1
	.type		_ZN34_INTERNAL_a61355a1_4_k_cu__Z4testv4cuda3std3__420unreachable_sentinelE,@object
	.size		_ZN34_INTERNAL_a61355a1_4_k_cu__Z4testv4cuda3std3__420unreachable_sentinelE,(_ZN34_INTERNAL_a61355a1_4_k_cu__Z4testv4cuda3std6ranges3__45__cpo5ssizeE - _ZN34_INTERNAL_a61355a1_4_k_cu__Z4testv4cuda3std3__420unreachable_sentinelE)
_ZN34_INTERNAL_a61355a1_4_k_cu__Z4testv4cuda3std3__420unreachable_sentinelE:
	.zero		1
	.type		_ZN34_INTERNAL_a61355a1_4_k_cu__Z4testv4cuda3std6ranges3__45__cpo5ssizeE,@object
	.size		_ZN34_INTERNAL_a61355a1_4_k_cu__Z4testv4cuda3std6ranges3__45__cpo5ssizeE,(_ZN34_INTERNAL_a61355a1_4_k_cu__Z4testv6thrust24THRUST_300001_SM_1000_NS12placeholders2_3E - _ZN34_INTERNAL_a61355a1_4_k_cu__Z4testv4cuda3std6ranges3__45__cpo5ssizeE)
_ZN34_INTERNAL_a61355a1_4_k_cu__Z4testv4cuda3std6ranges3__45__cpo5ssizeE:
	.zero		1
	.type		_ZN34_INTERNAL_a61355a1_4_k_cu__Z4testv6thrust24THRUST_300001_SM_1000_NS12placeholders2_3E,@object
	.size		_ZN34_INTERNAL_a61355a1_4_k_cu__Z4testv6thrust24THRUST_300001_SM_1000_NS12placeholders2_3E,(_ZN34_INTERNAL_a61355a1_4_k_cu__Z4testv4cuda3std3__45__cpo4cendE - _ZN34_INTERNAL_a61355a1_4_k_cu__Z4testv6thrust24THRUST_300001_SM_1000_NS12placeholders2_3E)
_ZN34_INTERNAL_a61355a1_4_k_cu__Z4testv6thrust24THRUST_300001_SM_1000_NS12placeholders2_3E:
	.zero		1
	.type		_ZN34_INTERNAL_a61355a1_4_k_cu__Z4testv4cuda3std3__45__cpo4cendE,@object
	.size		_ZN34_INTERNAL_a61355a1_4_k_cu__Z4testv4cuda3std3__45__cpo4cendE,(_ZN34_INTERNAL_a61355a1_4_k_cu__Z4testv4cuda3std6ranges3__45__cpo4cendE - _ZN34_INTERNAL_a61355a1_4_k_cu__Z4testv4cuda3std3__45__cpo4cendE)
_ZN34_INTERNAL_a61355a1_4_k_cu__Z4testv4cuda3std3__45__cpo4cendE:
	.zero		1
	.type		_ZN34_INTERNAL_a61355a1_4_k_cu__Z4testv4cuda3std6ranges3__45__cpo4cendE,@object
	.size		_ZN34_INTERNAL_a61355a1_4_k_cu__Z4testv4cuda3std6ranges3__45__cpo4cendE,(_ZN34_INTERNAL_a61355a1_4_k_cu__Z4testv6thrust24THRUST_300001_SM_1000_NS12placeholders2_7E - _ZN34_INTERNAL_a61355a1_4_k_cu__Z4testv4cuda3std6ranges3__45__cpo4cendE)
_ZN34_INTERNAL_a61355a1_4_k_cu__Z4testv4cuda3std6ranges3__45__cpo4cendE:
	.zero		1
	.type		_ZN34_INTERNAL_a61355a1_4_k_cu__Z4testv6thrust24THRUST_300001_SM_1000_NS12placeholders2_7E,@object
	.size		_ZN34_INTERNAL_a61355a1_4_k_cu__Z4testv6thrust24THRUST_300001_SM_1000_NS12placeholders2_7E,(_ZN34_INTERNAL_a61355a1_4_k_cu__Z4testv4cuda3std3__45__cpo5crendE - _ZN34_INTERNAL_a61355a1_4_k_cu__Z4testv6thrust24THRUST_300001_SM_1000_NS12placeholders2_7E)
_ZN34_INTERNAL_a61355a1_4_k_cu__Z4testv6thrust24THRUST_300001_SM_1000_NS12placeholders2_7E:
	.zero		1
	.type		_ZN34_INTERNAL_a61355a1_4_k_cu__Z4testv4cuda3std3__45__cpo5crendE,@object
	.size		_ZN34_INTERNAL_a61355a1_4_k_cu__Z4testv4cuda3std3__45__cpo5crendE,(_ZN34_INTERNAL_a61355a1_4_k_cu__Z4testv4cuda3std6ranges3__45__cpo4prevE - _ZN34_INTERNAL_a61355a1_4_k_cu__Z4testv4cuda3std3__45__cpo5crendE)
_ZN34_INTERNAL_a61355a1_4_k_cu__Z4testv4cuda3std3__45__cpo5crendE:
	.zero		1
	.type		_ZN34_INTERNAL_a61355a1_4_k_cu__Z4testv4cuda3std6ranges3__45__cpo4prevE,@object
	.size		_ZN34_INTERNAL_a61355a1_4_k_cu__Z4testv4cuda3std6ranges3__45__cpo4prevE,(_ZN34_INTERNAL_a61355a1_4_k_cu__Z4testv4cuda3std6ranges3__45__cpo9iter_moveE - _ZN34_INTERNAL_a61355a1_4_k_cu__Z4testv4cuda3std6ranges3__45__cpo4prevE)
_ZN34_INTERNAL_a61355a1_4_k_cu__Z4testv4cuda3std6ranges3__45__cpo4prevE:
	.zero		1
	.type		_ZN34_INTERNAL_a61355a1_4_k_cu__Z4testv4cuda3std6ranges3__45__cpo9iter_moveE,@object
	.size		_ZN34_INTERNAL_a61355a1_4_k_cu__Z4testv4cuda3std6ranges3__45__cpo9iter_moveE,(_ZN34_INTERNAL_a61355a1_4_k_cu__Z4testv6thrust24THRUST_300001_SM_1000_NS6system6detail10sequential3seqE - _ZN34_INTERNAL_a61355a1_4_k_cu__Z4testv4cuda3std6ranges3__45__cpo9iter_moveE)
_ZN34_INTERNAL_a61355a1_4_k_cu__Z4testv4cuda3std6ranges3__45__cpo9iter_moveE:
	.zero		1
	.type		_ZN34_INTERNAL_a61355a1_4_k_cu__Z4testv6thrust24THRUST_300001_SM_1000_NS6system6detail10sequential3seqE,@object
	.size		_ZN34_INTERNAL_a61355a1_4_k_cu__Z4testv6thrust24THRUST_300001_SM_1000_NS6system6detail10sequential3seqE,(_ZN34_INTERNAL_a61355a1_4_k_cu__Z4testv6thrust24THRUST_300001_SM_1000_NS12placeholders2_9E - _ZN34_INTERNAL_a61355a1_4_k_cu__Z4testv6thrust24THRUST_300001_SM_1000_NS6system6detail10sequential3seqE)
_ZN34_INTERNAL_a61355a1_4_k_cu__Z4testv6thrust24THRUST_300001_SM_1000_NS6system6detail10sequential3seqE:
	.zero		1
	.type		_ZN34_INTERNAL_a61355a1_4_k_cu__Z4testv6thrust24THRUST_300001_SM_1000_NS12placeholders2_9E,@object
	.size		_ZN34_INTERNAL_a61355a1_4_k_cu__Z4testv6thrust24THRUST_300001_SM_1000_NS12placeholders2_9E,(_ZN34_INTERNAL_a61355a1_4_k_cu__Z4testv4cuda3std3__419piecewise_constructE - _ZN34_INTERNAL_a61355a1_4_k_cu__Z4testv6thrust24THRUST_300001_SM_1000_NS12placeholders2_9E)
_ZN34_INTERNAL_a61355a1_4_k_cu__Z4testv6thrust24THRUST_300001_SM_1000_NS12placeholders2_9E:
	.zero		1
	.type		_ZN34_INTERNAL_a61355a1_4_k_cu__Z4testv4cuda3std3__419piecewise_constructE,@object
	.size		_ZN34_INTERNAL_a61355a1_4_k_cu__Z4testv4cuda3std3__419piecewise_constructE,(_ZN34_INTERNAL_a61355a1_4_k_cu__Z4testv4cuda3std6ranges3__45__cpo5cdataE - _ZN34_INTERNAL_a61355a1_4_k_cu__Z4testv4cuda3std3__419piecewise_constructE)
_ZN34_INTERNAL_a61355a1_4_k_cu__Z4testv4cuda3std3__419piecewise_constructE:
	.zero		1
	.type		_ZN34_INTERNAL_a61355a1_4_k_cu__Z4testv4cuda3std6ranges3__45__cpo5cdataE,@object
	.size		_ZN34_INTERNAL_a61355a1_4_k_cu__Z4testv4cuda3std6ranges3__45__cpo5cdataE,(_ZN34_INTERNAL_a61355a1_4_k_cu__Z4testv6thrust24THRUST_300001_SM_1000_NS12placeholders2_1E - _ZN34_INTERNAL_a61355a1_4_k_cu__Z4testv4cuda3std6ranges3__45__cpo5cdataE)
_ZN34_INTERNAL_a61355a1_4_k_cu__Z4testv4cuda3std6ranges3__45__cpo5cdataE:
	.zero		1
	.type		_ZN34_INTERNAL_a61355a1_4_k_cu__Z4testv6thrust24THRUST_300001_SM_1000_NS12placeholders2_1E,@object
	.size		_ZN34_INTERNAL_a61355a1_4_k_cu__Z4testv6thrust24THRUST_300001_SM_1000_NS12placeholders2_1E,(_ZN34_INTERNAL_a61355a1_4_k_cu__Z4testv4cuda3std3__45__cpo3endE - _ZN34_INTERNAL_a61355a1_4_k_cu__Z4testv6thrust24THRUST_300001_SM_1000_NS12placeholders2_1E)
_ZN34_INTERNAL_a61355a1_4_k_cu__Z4testv6thrust24THRUST_300001_SM_1000_NS12placeholders2_1E:
	.zero		1
	.type		_ZN34_INTERNAL_a61355a1_4_k_cu__Z4testv4cuda3std3__45__cpo3endE,@object
	.size		_ZN34_INTERNAL_a61355a1_4_k_cu__Z4testv4cuda3std3__45__cpo3endE,(_ZN34_INTERNAL_a61355a1_4_k_cu__Z4testv4cuda3std6ranges3__45__cpo3endE - _ZN34_INTERNAL_a61355a1_4_k_cu__Z4testv4cuda3std3__45__cpo3endE)
_ZN34_INTERNAL_a61355a1_4_k_cu__Z4testv4cuda3std3__45__cpo3endE:
	.zero		1
	.type		_ZN34_INTERNAL_a61355a1_4_k_cu__Z4testv4cuda3std6ranges3__45__cpo3endE,@object
	.size		_ZN34_INTERNAL_a61355a1_4_k_cu__Z4testv4cuda3std6ranges3__45__cpo3endE,(_ZN34_INTERNAL_a61355a1_4_k_cu__Z4testv6thrust24THRUST_300001_SM_1000_NS12placeholders2_5E - _ZN34_INTERNAL_a61355a1_4_k_cu__Z4testv4cuda3std6ranges3__45__cpo3endE)
_ZN34_INTERNAL_a61355a1_4_k_cu__Z4testv4cuda3std6ranges3__45__cpo3endE:
	.zero		1
	.type		_ZN34_INTERNAL_a61355a1_4_k_cu__Z4testv6thrust24THRUST_300001_SM_1000_NS12placeholders2_5E,@object
	.size		_ZN34_INTERNAL_a61355a1_4_k_cu__Z4testv6thrust24THRUST_300001_SM_1000_NS12placeholders2_5E,(_ZN34_INTERNAL_a61355a1_4_k_cu__Z4testv4cuda3std3__45__cpo4rendE - _ZN34_INTERNAL_a61355a1_4_k_cu__Z4testv6thrust24THRUST_300001_SM_1000_NS12placeholders2_5E)
_ZN34_INTERNAL_a61355a1_4_k_cu__Z4testv6thrust24THRUST_300001_SM_1000_NS12placeholders2_5E:
	.zero		1
	.type		_ZN34_INTERNAL_a61355a1_4_k_cu__Z4testv4cuda3std3__45__cpo4rendE,@object
	.size		_ZN34_INTERNAL_a61355a1_4_k_cu__Z4testv4cuda3std3__45__cpo4rendE,(_ZN34_INTERNAL_a61355a1_4_k_cu__Z4testv4cuda3std6ranges3__45__cpo9iter_swapE - _ZN34_INTERNAL_a61355a1_4_k_cu__Z4testv4cuda3std3__45__cpo4rendE)
_ZN34_INTERNAL_a61355a1_4_k_cu__Z4testv4cuda3std3__45__cpo4rendE:
	.zero		1
	.type		_ZN34_INTERNAL_a61355a1_4_k_cu__Z4testv4cuda3std6ranges3__45__cpo9iter_swapE,@object
	.size		_ZN34_INTERNAL_a61355a1_4_k_cu__Z4testv4cuda3std6ranges3__45__cpo9iter_swapE,(_ZN34_INTERNAL_a61355a1_4_k_cu__Z4testv4cuda3std3__48unexpectE - _ZN34_INTERNAL_a61355a1_4_k_cu__Z4testv4cuda3std6ranges3__45__cpo9iter_swapE)
_ZN34_INTERNAL_a61355a1_4_k_cu__Z4testv4cuda3std6ranges3__45__cpo9iter_swapE:
	.zero		1
	.type		_ZN34_INTERNAL_a61355a1_4_k_cu__Z4testv4cuda3std3__48unexpectE,@object
	.size		_ZN34_INTERNAL_a61355a1_4_k_cu__Z4testv4cuda3std3__48unexpectE,(_ZN34_INTERNAL_a61355a1_4_k_cu__Z4testv6thrust24THRUST_300001_SM_1000_NS8cuda_cub3parE - _ZN34_INTERNAL_a61355a1_4_k_cu__Z4testv4cuda3std3__48unexpectE)
_ZN34_INTERNAL_a61355a1_4_k_cu__Z4testv4cuda3std3__48unexpectE:
	.zero		1
	.type		_ZN34_INTERNAL_a61355a1_4_k_cu__Z4testv6thrust24THRUST_300001_SM_1000_NS8cuda_cub3parE,@object
	.size		_ZN34_INTERNAL_a61355a1_4_k_cu__Z4testv6thrust24THRUST_300001_SM_1000_NS8cuda_cub3parE,(.L_29 - _ZN34_INTERNAL_a61355a1_4_k_cu__Z4testv6thrust24THRUST_300001_SM_1000_NS8cuda_cub3parE)
_ZN34_INTERNAL_a61355a1_4_k_cu__Z4testv6thrust24THRUST_300001_SM_1000_NS8cuda_cub3parE:
	.zero		1
.L_29:


//--------------------- .nv.constant0._ZN3cub18CUB_300001_SM_10006detail8for_each13static_kernelINS2_12policy_hub_t12policy_500_tElNS2_12op_wrapper_tIlN6thrust24THRUST_300001_SM_1000_NS6system6detail7generic6detail21binary_search_functorINS8_6detail15normal_iteratorINS8_10device_ptrIiEEEEN4cuda3std3__44lessIiEENSC_3ubfEEENS8_12zip_iteratorINSL_5tupleIJNSF_INS8_7pointerIiNS8_8cuda_cub3tagENS8_11use_defaultESV_EEEENSF_INSS_IlSU_SV_SV_EEEEEEEEEEEEEvT0_T1_ --------------------------
	.section	.nv.constant0._ZN3cub18CUB_300001_SM_10006detail8for_each13static_kernelINS2_12policy_hub_t12policy_500_tElNS2_12op_wrapper_tIlN6thrust24THRUST_300001_SM_1000_NS6system6detail7generic6detail21binary_search_functorINS8_6detail15normal_iteratorINS8_10device_ptrIiEEEEN4cuda3std3__44lessIiEENSC_3ubfEEENS8_12zip_iteratorINSL_5tupleIJNSF_INS8_7pointerIiNS8_8cuda_cub3tagENS8_11use_defaultESV_EEEENSF_INSS_IlSU_SV_SV_EEEEEEEEEEEEEvT0_T1_,"a",@progbits
	.sectionflags	@""
	.align	4
.nv.constant0._ZN3cub18CUB_300001_SM_10006detail8for_each13static_kernelINS2_12policy_hub_t12policy_500_tElNS2_12op_wrapper_tIlN6thrust24THRUST_300001_SM_1000_NS6system6detail7generic6detail21binary_search_functorINS8_6detail15normal_iteratorINS8_10device_ptrIiEEEEN4cuda3std3__44lessIiEENSC_3ubfEEENS8_12zip_iteratorINSL_5tupleIJNSF_INS8_7pointerIiNS8_8cuda_cub3tagENS8_11use_defaultESV_EEEENSF_INSS_IlSU_SV_SV_EEEEEEEEEEEEEvT0_T1_:
	.zero		944


//--------------------- .nv.constant0._ZN3cub18CUB_300001_SM_10006detail8for_each13static_kernelINS2_12policy_hub_t12policy_500_tElNS2_12op_wrapper_tIlN6thrust24THRUST_300001_SM_1000_NS6system6detail7generic6detail21binary_search_functorINS8_6detail15normal_iteratorINS8_10device_ptrIiEEEEN4cuda3std3__44lessIiEENSC_3lbfEEENS8_12zip_iteratorINSL_5tupleIJNSF_INS8_7pointerIiNS8_8cuda_cub3tagENS8_11use_defaultESV_EEEENSF_INSS_IlSU_SV_SV_EEEEEEEEEEEEEvT0_T1_ --------------------------
	.section	.nv.constant0._ZN3cub18CUB_300001_SM_10006detail8for_each13static_kernelINS2_12policy_hub_t12policy_500_tElNS2_12op_wrapper_tIlN6thrust24THRUST_300001_SM_1000_NS6system6detail7generic6detail21binary_search_functorINS8_6detail15normal_iteratorINS8_10device_ptrIiEEEEN4cuda3std3__44lessIiEENSC_3lbfEEENS8_12zip_iteratorINSL_5tupleIJNSF_INS8_7pointerIiNS8_8cuda_cub3tagENS8_11use_defaultESV_EEEENSF_INSS_IlSU_SV_SV_EEEEEEEEEEEEEvT0_T1_,"a",@progbits
	.sectionflags	@""
	.align	4
.nv.constant0._ZN3cub18CUB_300001_SM_10006detail8for_each13static_kernelINS2_12policy_hub_t12policy_500_tElNS2_12op_wrapper_tIlN6thrust24THRUST_300001_SM_1000_NS6system6detail7generic6detail21binary_search_functorINS8_6detail15normal_iteratorINS8_10device_ptrIiEEEEN4cuda3std3__44lessIiEENSC_3lbfEEENS8_12zip_iteratorINSL_5tupleIJNSF_INS8_7pointerIiNS8_8cuda_cub3tagENS8_11use_defaultESV_EEEENSF_INSS_IlSU_SV_SV_EEEEEEEEEEEEEvT0_T1_:
	.zero		944


//--------------------- .nv.constant0._ZN3cub18CUB_300001_SM_10006detail8for_each13static_kernelINS2_12policy_hub_t12policy_500_tElNS2_12op_wrapper_tIlN6thrust24THRUST_300001_SM_1000_NS6system6detail7generic6detail21binary_search_functorINS8_6detail15normal_iteratorINS8_10device_ptrIiEEEEN4cuda3std3__44lessIiEENSC_3ubfEEENS8_12zip_iteratorINSL_5tupleIJNSF_INS8_7pointerIiNS8_8cuda_cub5par_tENS8_11use_defaultESV_EEEENSF_INSS_IlSU_SV_SV_EEEEEEEEEEEEEvT0_T1_ --------------------------
	.section	.nv.constant0._ZN3cub18CUB_300001_SM_10006detail8for_each13static_kernelINS2_12policy_hub_t12policy_500_tElNS2_12op_wrapper_tIlN6thrust24THRUST_300001_SM_1000_NS6system6detail7generic6detail21binary_search_functorINS8_6detail15normal_iteratorINS8_10device_ptrIiEEEEN4cuda3std3__44lessIiEENSC_3ubfEEENS8_12zip_iteratorINSL_5tupleIJNSF_INS8_7pointerIiNS8_8cuda_cub5par_tENS8_11use_defaultESV_EEEENSF_INSS_IlSU_SV_SV_EEEEEEEEEEEEEvT0_T1_,"a",@progbits
	.sectionflags	@""
	.align	4
.nv.constant0._ZN3cub18CUB_300001_SM_10006detail8for_each13static_kernelINS2_12policy_hub_t12policy_500_tElNS2_12op_wrapper_tIlN6thrust24THRUST_300001_SM_1000_NS6system6detail7generic6detail21binary_search_functorINS8_6detail15normal_iteratorINS8_10device_ptrIiEEEEN4cuda3std3__44lessIiEENSC_3ubfEEENS8_12zip_iteratorINSL_5tupleIJNSF_INS8_7pointerIiNS8_8cuda_cub5par_tENS8_11use_defaultESV_EEEENSF_INSS_IlSU_SV_SV_EEEEEEEEEEEEEvT0_T1_:
	.zero		944


//--------------------- .nv.constant0._ZN3cub18CUB_300001_SM_10006detail8for_each13static_kernelINS2_12policy_hub_t12policy_500_tElNS2_12op_wrapper_tIlN6thrust24THRUST_300001_SM_1000_NS6system6detail7generic6detail21binary_search_functorINS8_6detail15normal_iteratorINS8_10device_ptrIiEEEEN4cuda3std3__44lessIiEENSC_3lbfEEENS8_12zip_iteratorINSL_5tupleIJNSF_INS8_7pointerIiNS8_8cuda_cub5par_tENS8_11use_defaultESV_EEEENSF_INSS_IlSU_SV_SV_EEEEEEEEEEEEEvT0_T1_ --------------------------
	.section	.nv.constant0._ZN3cub18CUB_300001_SM_10006detail8for_each13static_kernelINS2_12policy_hub_t12policy_500_tElNS2_12op_wrapper_tIlN6thrust24THRUST_300001_SM_1000_NS6system6detail7generic6detail21binary_search_functorINS8_6detail15normal_iteratorINS8_10device_ptrIiEEEEN4cuda3std3__44lessIiEENSC_3lbfEEENS8_12zip_iteratorINSL_5tupleIJNSF_INS8_7pointerIiNS8_8cuda_cub5par_tENS8_11use_defaultESV_EEEENSF_INSS_IlSU_SV_SV_EEEEEEEEEEEEEvT0_T1_,"a",@progbits
	.sectionflags	@""
	.align	4
.nv.constant0._ZN3cub18CUB_300001_SM_10006detail8for_each13static_kernelINS2_12policy_hub_t12policy_500_tElNS2_12op_wrapper_tIlN6thrust24THRUST_300001_SM_1000_NS6system6detail7generic6detail21binary_search_functorINS8_6detail15normal_iteratorINS8_10device_ptrIiEEEEN4cuda3std3__44lessIiEENSC_3lbfEEENS8_12zip_iteratorINSL_5tupleIJNSF_INS8_7pointerIiNS8_8cuda_cub5par_tENS8_11use_defaultESV_EEEENSF_INSS_IlSU_SV_SV_EEEEEEEEEEEEEvT0_T1_:
	.zero		944


//--------------------- .nv.constant0._ZN3cub18CUB_300001_SM_10006detail8for_each13static_kernelINS2_12policy_hub_t12policy_500_tElNS2_12op_wrapper_tIlN6thrust24THRUST_300001_SM_1000_NS6system6detail7generic6detail21binary_search_functorINS8_6detail15normal_iteratorINS8_10device_ptrIiEEEENSC_18binary_search_lessENSC_3ubfEEENS8_12zip_iteratorIN4cuda3std3__45tupleIJNSF_INS8_7pointerIiNS8_8cuda_cub3tagENS8_11use_defaultESU_EEEENSF_INSR_IlST_SU_SU_EEEEEEEEEEEEEvT0_T1_ --------------------------
	.section	.nv.constant0._ZN3cub18CUB_300001_SM_10006detail8for_each13static_kernelINS2_12policy_hub_t12policy_500_tElNS2_12op_wrapper_tIlN6thrust24THRUST_300001_SM_1000_NS6system6detail7generic6detail21binary_search_functorINS8_6detail15normal_iteratorINS8_10device_ptrIiEEEENSC_18binary_search_lessENSC_3ubfEEENS8_12zip_iteratorIN4cuda3std3__45tupleIJNSF_INS8_7pointerIiNS8_8cuda_cub3tagENS8_11use_defaultESU_EEEENSF_INSR_IlST_SU_SU_EEEEEEEEEEEEEvT0_T1_,"a",@progbits
	.sectionflags	@""
	.align	4
.nv.constant0._ZN3cub18CUB_300001_SM_10006detail8for_each13static_kernelINS2_12policy_hub_t12policy_500_tElNS2_12op_wrapper_tIlN6thrust24THRUST_300001_SM_1000_NS6system6detail7generic6detail21binary_search_functorINS8_6detail15normal_iteratorINS8_10device_ptrIiEEEENSC_18binary_search_lessENSC_3ubfEEENS8_12zip_iteratorIN4cuda3std3__45tupleIJNSF_INS8_7pointerIiNS8_8cuda_cub3tagENS8_11use_defaultESU_EEEENSF_INSR_IlST_SU_SU_EEEEEEEEEEEEEvT0_T1_:
	.zero		944


//--------------------- .nv.constant0._ZN3cub18CUB_300001_SM_10006detail8for_each13static_kernelINS2_12policy_hub_t12policy_500_tElNS2_12op_wrapper_tIlN6thrust24THRUST_300001_SM_1000_NS6system6detail7generic6detail21binary_search_functorINS8_6detail15normal_iteratorINS8_10device_ptrIiEEEENSC_18binary_search_lessENSC_3lbfEEENS8_12zip_iteratorIN4cuda3std3__45tupleIJNSF_INS8_7pointerIiNS8_8cuda_cub3tagENS8_11use_defaultESU_EEEENSF_INSR_IlST_SU_SU_EEEEEEEEEEEEEvT0_T1_ --------------------------
	.section	.nv.constant0._ZN3cub18CUB_300001_SM_10006detail8for_each13static_kernelINS2_12policy_hub_t12policy_500_tElNS2_12op_wrapper_tIlN6thrust24THRUST_300001_SM_1000_NS6system6detail7generic6detail21binary_search_functorINS8_6detail15normal_iteratorINS8_10device_ptrIiEEEENSC_18binary_search_lessENSC_3lbfEEENS8_12zip_iteratorIN4cuda3std3__45tupleIJNSF_INS8_7pointerIiNS8_8cuda_cub3tagENS8_11use_defaultESU_EEEENSF_INSR_IlST_SU_SU_EEEEEEEEEEEEEvT0_T1_,"a",@progbits
	.sectionflags	@""
	.align	4
.nv.constant0._ZN3cub18CUB_300001_SM_10006detail8for_each13static_kernelINS2_12policy_hub_t12policy_500_tElNS2_12op_wrapper_tIlN6thrust24THRUST_300001_SM_1000_NS6system6detail7generic6detail21binary_search_functorINS8_6detail15normal_iteratorINS8_10device_ptrIiEEEENSC_18binary_search_lessENSC_3lbfEEENS8_12zip_iteratorIN4cuda3std3__45tupleIJNSF_INS8_7pointerIiNS8_8cuda_cub3tagENS8_11use_defaultESU_EEEENSF_INSR_IlST_SU_SU_EEEEEEEEEEEEEvT0_T1_:
	.zero		944


//--------------------- .nv.constant0._ZN3cub18CUB_300001_SM_10006detail8for_each13static_kernelINS2_12policy_hub_t12policy_500_tElNS2_12op_wrapper_tIlN6thrust24THRUST_300001_SM_1000_NS6system6detail7generic6detail21binary_search_functorINS8_6detail15normal_iteratorINS8_10device_ptrIiEEEENSC_18binary_search_lessENSC_3ubfEEENS8_12zip_iteratorIN4cuda3std3__45tupleIJNSF_INS8_7pointerIiNS8_8cuda_cub5par_tENS8_11use_defaultESU_EEEENSF_INSR_IlST_SU_SU_EEEEEEEEEEEEEvT0_T1_ --------------------------
	.section	.nv.constant0._ZN3cub18CUB_300001_SM_10006detail8for_each13static_kernelINS2_12policy_hub_t12policy_500_tElNS2_12op_wrapper_tIlN6thrust24THRUST_300001_SM_1000_NS6system6detail7generic6detail21binary_search_functorINS8_6detail15normal_iteratorINS8_10device_ptrIiEEEENSC_18binary_search_lessENSC_3ubfEEENS8_12zip_iteratorIN4cuda3std3__45tupleIJNSF_INS8_7pointerIiNS8_8cuda_cub5par_tENS8_11use_defaultESU_EEEENSF_INSR_IlST_SU_SU_EEEEEEEEEEEEEvT0_T1_,"a",@progbits
	.sectionflags	@""
	.align	4
.nv.constant0._ZN3cub18CUB_300001_SM_10006detail8for_each13static_kernelINS2_12policy_hub_t12policy_500_tElNS2_12op_wrapper_tIlN6thrust24THRUST_300001_SM_1000_NS6system6detail7generic6detail21binary_search_functorINS8_6detail15normal_iteratorINS8_10device_ptrIiEEEENSC_18binary_search_lessENSC_3ubfEEENS8_12zip_iteratorIN4cuda3std3__45tupleIJNSF_INS8_7pointerIiNS8_8cuda_cub5par_tENS8_11use_defaultESU_EEEENSF_INSR_IlST_SU_SU_EEEEEEEEEEEEEvT0_T1_:
	.zero		944


//--------------------- .nv.constant0._ZN3cub18CUB_300001_SM_10006detail8for_each13static_kernelINS2_12policy_hub_t12policy_500_tElNS2_12op_wrapper_tIlN6thrust24THRUST_300001_SM_1000_NS6system6detail7generic6detail21binary_search_functorINS8_6detail15normal_iteratorINS8_10device_ptrIiEEEENSC_18binary_search_lessENSC_3lbfEEENS8_12zip_iteratorIN4cuda3std3__45tupleIJNSF_INS8_7pointerIiNS8_8cuda_cub5par_tENS8_11use_defaultESU_EEEENSF_INSR_IlST_SU_SU_EEEEEEEEEEEEEvT0_T1_ --------------------------
	.section	.nv.constant0._ZN3cub18CUB_300001_SM_10006detail8for_each13static_kernelINS2_12policy_hub_t12policy_500_tElNS2_12op_wrapper_tIlN6thrust24THRUST_300001_SM_1000_NS6system6detail7generic6detail21binary_search_functorINS8_6detail15normal_iteratorINS8_10device_ptrIiEEEENSC_18binary_search_lessENSC_3lbfEEENS8_12zip_iteratorIN4cuda3std3__45tupleIJNSF_INS8_7pointerIiNS8_8cuda_cub5par_tENS8_11use_defaultESU_EEEENSF_INSR_IlST_SU_SU_EEEEEEEEEEEEEvT0_T1_,"a",@progbits
	.sectionflags	@""
	.align	4
.nv.constant0._ZN3cub18CUB_300001_SM_10006detail8for_each13static_kernelINS2_12policy_hub_t12policy_500_tElNS2_12op_wrapper_tIlN6thrust24THRUST_300001_SM_1000_NS6system6detail7generic6detail21binary_search_functorINS8_6detail15normal_iteratorINS8_10device_ptrIiEEEENSC_18binary_search_lessENSC_3lbfEEENS8_12zip_iteratorIN4cuda3std3__45tupleIJNSF_INS8_7pointerIiNS8_8cuda_cub5par_tENS8_11use_defaultESU_EEEENSF_INSR_IlST_SU_SU_EEEEEEEEEEEEEvT0_T1_:
	.zero		944


//--------------------- .nv.constant0._ZN3cub18CUB_300001_SM_10006detail11EmptyKernelIvEEvv --------------------------
	.section	.nv.constant0._ZN3cub18CUB_300001_SM_10006detail11EmptyKernelIvEEvv,"a",@progbits
	.sectionflags	@""
	.align	4
.nv.constant0._ZN3cub18CUB_300001_SM_10006detail11EmptyKernelIvEEvv:
	.zero		896


//--------------------- SYMBOLS --------------------------

	.type		.nv.reservedSmem.offset0,@object
	.size		.nv.reservedSmem.offset0,0x4
